	.target	sm_100a

	.elftype	@"ET_EXEC"


//--------------------- .note.nv.tkinfo           --------------------------
	.section	.note.nv.tkinfo,"",@"SHT_NOTE"
	.sectionflags	@"SHF_NOTE_NV_TKINFO"
	.tkinfo
        /*0018*/ 	.word	0x00000002
        /*0030*/ 	.string	""
        /*0030*/ 	.string	"ptxas"
        /*0030*/ 	.string	"Cuda compilation tools, release 13.0, V13.0.88"
        /*0030*/ 	.string	"Build cuda_13.0.r13.0/compiler.36424714_0"
        /*0030*/ 	.string	"-arch sm_100a -m 64 "



//--------------------- .note.nv.cuinfo           --------------------------
	.section	.note.nv.cuinfo,"",@"SHT_NOTE"
	.sectionflags	@"SHF_NOTE_NV_CUINFO"
        /*0018*/ 	.short	0x0002
        /*001a*/ 	.short	0x0064
        /*001c*/ 	.short	0x0082
	.zero		2


//--------------------- .nv.info                  --------------------------
	.section	.nv.info,"",@"SHT_CUDA_INFO"
	.align	4


	//----- nvinfo : EIATTR_REGCOUNT
	.align		4
        /*0000*/ 	.byte	0x04, 0x2f
        /*0002*/ 	.short	(.L_19 - .L_18)
	.align		4
.L_18:
        /*0004*/ 	.word	index@(_ZN7cutlass13device_kernelINS_4gemm6kernel13GemmUniversalIN4cute5tupleIJiiiiEEENS1_10collective13CollectiveMmaINS1_46MainloopSm100TmaUmmaWarpSpecializedBlockScaledILi4ELi2ELi2ENS5_IJNS4_1CILi4EEESB_NSA_ILi1EEEEEEEENS5_IJNSA_ILi256EEENSA_ILi64EEESF_EEENS5_IJNS_12float_e4m3_tENS_13float_ue8m0_tEEEENS5_IJNS5_IJlSC_lEEENS4_6LayoutINS5_IJNS5_IJNS5_IJNSA_ILi32EEESB_EEEiEEESP_NS5_IJSC_iEEEEEENS5_IJNS5_IJNS5_IJNSA_ILi16EEESB_EEEiEEENS5_IJNS5_IJNSA_ILi0EEESC_EEENSA_ILi512EEEEEENS5_IJSV_iEEEEEEEEEEESK_S12_NS4_8TiledMMAINS4_8MMA_AtomIJNS4_27SM100_MMA_MXF8F6F4_2x1SM_SSISI_SI_fSJ_Li256ELi64ELNS4_4UMMA5MajorE0ELS17_0ELNS16_7ScaleInE0ELS18_0EEEEEENSM_INS5_IJSC_SC_SC_EEENS5_IJSV_SV_SV_EEEEENS5_IJNS4_10UnderscoreES1E_S1E_EEEEENS5_IJNS4_28SM100_TMA_2SM_LOAD_MULTICASTES1H_EEENS5_IJNS4_14ComposedLayoutINS4_7SwizzleILi3ELi4ELi3EEENS4_18smem_ptr_flag_bitsILi8EEENSM_INS5_IJNSA_ILi8EEENSA_ILi128EEEEEENS5_IJS1P_SC_EEEEEEENSM_INS5_IJNS5_IJNS5_IJSO_SC_EEENS5_IJSN_SC_EEEEEESC_NS5_IJSB_NSA_ILi2EEEEEEEEENS5_IJNS5_IJNS5_IJST_SX_EEESW_EEESV_NS5_IJSC_SX_EEEEEEEEEEEvNS4_8identityES1I_S25_vS26_EENS_8epilogue10collective18CollectiveEpilogueINS28_23Sm100TmaWarpSpecializedILi3ELi2ELi32ELb1ELb0EEEJNS5_IJS1P_SG_SF_EEENS5_IJNSM_IS1P_SC_EENSM_ISN_SC_EEEEENS_10bfloat16_tESL_S2H_SL_NS28_6fusion15FusionCallbacksIS2C_NS2I_17LinearCombinationIS2H_fS2H_fLNS_15FloatRoundStyleE2EEES2D_S2G_JEEENS4_5SM1004TMEM4LOAD26SM100_TMEM_LOAD_32dp32b32xENS4_13SM90_TMA_LOADENS1J_INS1K_ILi2ELi4ELi3EEENS1M_ILi16EEENSM_INS5_IJS1O_SN_EEES1V_EEEENS4_39AutoVectorizingCopyWithAssumedAlignmentILi128EEENS4_14SM90_TMA_STOREES2X_S2Z_S2Z_EEEvvEEEEvNT_6ParamsE)
        /*0008*/ 	.word	0x0000007b


	//----- nvinfo : EIATTR_FRAME_SIZE
	.align		4
.L_19:
        /*000c*/ 	.byte	0x04, 0x11
        /*000e*/ 	.short	(.L_21 - .L_20)
	.align		4
.L_20:
        /*0010*/ 	.word	index@($__internal_2_$__cuda_sm10x_tcgen05_guardrail_trap_unallocated_columns_being_dealloced)
        /*0014*/ 	.word	0x00000000


	//----- nvinfo : EIATTR_FRAME_SIZE
	.align		4
.L_21:
        /*0018*/ 	.byte	0x04, 0x11
        /*001a*/ 	.short	(.L_23 - .L_22)
	.align		4
.L_22:
        /*001c*/ 	.word	index@($__internal_1_$__cuda_sm10x_tcgen05_guardrail_trap_phase_invalid_during_alloc)
        /*0020*/ 	.word	0x00000000


	//----- nvinfo : EIATTR_FRAME_SIZE
	.align		4
.L_23:
        /*0024*/ 	.byte	0x04, 0x11
        /*0026*/ 	.short	(.L_25 - .L_24)
	.align		4
.L_24:
        /*0028*/ 	.word	index@($__internal_0_$__cuda_sm10x_tcgen05_guardrail_trap_col_being_dealloced_not_returned_by_alloc)
        /*002c*/ 	.word	0x00000000


	//----- nvinfo : EIATTR_FRAME_SIZE
	.align		4
.L_25:
        /*0030*/ 	.byte	0x04, 0x11
        /*0032*/ 	.short	(.L_27 - .L_26)
	.align		4
.L_26:
        /*0034*/ 	.word	index@(_ZN7cutlass13device_kernelINS_4gemm6kernel13GemmUniversalIN4cute5tupleIJiiiiEEENS1_10collective13CollectiveMmaINS1_46MainloopSm100TmaUmmaWarpSpecializedBlockScaledILi4ELi2ELi2ENS5_IJNS4_1CILi4EEESB_NSA_ILi1EEEEEEEENS5_IJNSA_ILi256EEENSA_ILi64EEESF_EEENS5_IJNS_12float_e4m3_tENS_13float_ue8m0_tEEEENS5_IJNS5_IJlSC_lEEENS4_6LayoutINS5_IJNS5_IJNS5_IJNSA_ILi32EEESB_EEEiEEESP_NS5_IJSC_iEEEEEENS5_IJNS5_IJNS5_IJNSA_ILi16EEESB_EEEiEEENS5_IJNS5_IJNSA_ILi0EEESC_EEENSA_ILi512EEEEEENS5_IJSV_iEEEEEEEEEEESK_S12_NS4_8TiledMMAINS4_8MMA_AtomIJNS4_27SM100_MMA_MXF8F6F4_2x1SM_SSISI_SI_fSJ_Li256ELi64ELNS4_4UMMA5MajorE0ELS17_0ELNS16_7ScaleInE0ELS18_0EEEEEENSM_INS5_IJSC_SC_SC_EEENS5_IJSV_SV_SV_EEEEENS5_IJNS4_10UnderscoreES1E_S1E_EEEEENS5_IJNS4_28SM100_TMA_2SM_LOAD_MULTICASTES1H_EEENS5_IJNS4_14ComposedLayoutINS4_7SwizzleILi3ELi4ELi3EEENS4_18smem_ptr_flag_bitsILi8EEENSM_INS5_IJNSA_ILi8EEENSA_ILi128EEEEEENS5_IJS1P_SC_EEEEEEENSM_INS5_IJNS5_IJNS5_IJSO_SC_EEENS5_IJSN_SC_EEEEEESC_NS5_IJSB_NSA_ILi2EEEEEEEEENS5_IJNS5_IJNS5_IJST_SX_EEESW_EEESV_NS5_IJSC_SX_EEEEEEEEEEEvNS4_8identityES1I_S25_vS26_EENS_8epilogue10collective18CollectiveEpilogueINS28_23Sm100TmaWarpSpecializedILi3ELi2ELi32ELb1ELb0EEEJNS5_IJS1P_SG_SF_EEENS5_IJNSM_IS1P_SC_EENSM_ISN_SC_EEEEENS_10bfloat16_tESL_S2H_SL_NS28_6fusion15FusionCallbacksIS2C_NS2I_17LinearCombinationIS2H_fS2H_fLNS_15FloatRoundStyleE2EEES2D_S2G_JEEENS4_5SM1004TMEM4LOAD26SM100_TMEM_LOAD_32dp32b32xENS4_13SM90_TMA_LOADENS1J_INS1K_ILi2ELi4ELi3EEENS1M_ILi16EEENSM_INS5_IJS1O_SN_EEES1V_EEEENS4_39AutoVectorizingCopyWithAssumedAlignmentILi128EEENS4_14SM90_TMA_STOREES2X_S2Z_S2Z_EEEvvEEEEvNT_6ParamsE)
        /*0038*/ 	.word	0x00000000


	//----- nvinfo : EIATTR_MIN_STACK_SIZE
	.align		4
.L_27:
        /*003c*/ 	.byte	0x04, 0x12
        /*003e*/ 	.short	(.L_29 - .L_28)
	.align		4
.L_28:
        /*0040*/ 	.word	index@(_ZN7cutlass13device_kernelINS_4gemm6kernel13GemmUniversalIN4cute5tupleIJiiiiEEENS1_10collective13CollectiveMmaINS1_46MainloopSm100TmaUmmaWarpSpecializedBlockScaledILi4ELi2ELi2ENS5_IJNS4_1CILi4EEESB_NSA_ILi1EEEEEEEENS5_IJNSA_ILi256EEENSA_ILi64EEESF_EEENS5_IJNS_12float_e4m3_tENS_13float_ue8m0_tEEEENS5_IJNS5_IJlSC_lEEENS4_6LayoutINS5_IJNS5_IJNS5_IJNSA_ILi32EEESB_EEEiEEESP_NS5_IJSC_iEEEEEENS5_IJNS5_IJNS5_IJNSA_ILi16EEESB_EEEiEEENS5_IJNS5_IJNSA_ILi0EEESC_EEENSA_ILi512EEEEEENS5_IJSV_iEEEEEEEEEEESK_S12_NS4_8TiledMMAINS4_8MMA_AtomIJNS4_27SM100_MMA_MXF8F6F4_2x1SM_SSISI_SI_fSJ_Li256ELi64ELNS4_4UMMA5MajorE0ELS17_0ELNS16_7ScaleInE0ELS18_0EEEEEENSM_INS5_IJSC_SC_SC_EEENS5_IJSV_SV_SV_EEEEENS5_IJNS4_10UnderscoreES1E_S1E_EEEEENS5_IJNS4_28SM100_TMA_2SM_LOAD_MULTICASTES1H_EEENS5_IJNS4_14ComposedLayoutINS4_7SwizzleILi3ELi4ELi3EEENS4_18smem_ptr_flag_bitsILi8EEENSM_INS5_IJNSA_ILi8EEENSA_ILi128EEEEEENS5_IJS1P_SC_EEEEEEENSM_INS5_IJNS5_IJNS5_IJSO_SC_EEENS5_IJSN_SC_EEEEEESC_NS5_IJSB_NSA_ILi2EEEEEEEEENS5_IJNS5_IJNS5_IJST_SX_EEESW_EEESV_NS5_IJSC_SX_EEEEEEEEEEEvNS4_8identityES1I_S25_vS26_EENS_8epilogue10collective18CollectiveEpilogueINS28_23Sm100TmaWarpSpecializedILi3ELi2ELi32ELb1ELb0EEEJNS5_IJS1P_SG_SF_EEENS5_IJNSM_IS1P_SC_EENSM_ISN_SC_EEEEENS_10bfloat16_tESL_S2H_SL_NS28_6fusion15FusionCallbacksIS2C_NS2I_17LinearCombinationIS2H_fS2H_fLNS_15FloatRoundStyleE2EEES2D_S2G_JEEENS4_5SM1004TMEM4LOAD26SM100_TMEM_LOAD_32dp32b32xENS4_13SM90_TMA_LOADENS1J_INS1K_ILi2ELi4ELi3EEENS1M_ILi16EEENSM_INS5_IJS1O_SN_EEES1V_EEEENS4_39AutoVectorizingCopyWithAssumedAlignmentILi128EEENS4_14SM90_TMA_STOREES2X_S2Z_S2Z_EEEvvEEEEvNT_6ParamsE)
        /*0044*/ 	.word	0x00000000
.L_29:


//--------------------- .nv.compat                --------------------------
	.section	.nv.compat,"",@"SHT_CUDA_COMPAT_INFO"
	.align	4
        /*0000*/ 	.byte	0x02, 0x09, 0x01, 0x00, 0x02, 0x02, 0x02, 0x00, 0x02, 0x05, 0x05, 0x00, 0x03, 0x07, 0x01, 0x01
        /*0010*/ 	.byte	0x02, 0x03, 0x01, 0x00, 0x02, 0x06, 0x01, 0x00, 0x04, 0x0b, 0x08, 0x00, 0x09, 0x00, 0x00, 0x00
        /*0020*/ 	.byte	0x00, 0x00, 0x00, 0x00


//--------------------- .nv.info._ZN7cutlass13device_kernelINS_4gemm6kernel13GemmUniversalIN4cute5tupleIJiiiiEEENS1_10collective13CollectiveMmaINS1_46MainloopSm100TmaUmmaWarpSpecializedBlockScaledILi4ELi2ELi2ENS5_IJNS4_1CILi4EEESB_NSA_ILi1EEEEEEEENS5_IJNSA_ILi256EEENSA_ILi64EEESF_EEENS5_IJNS_12float_e4m3_tENS_13float_ue8m0_tEEEENS5_IJNS5_IJlSC_lEEENS4_6LayoutINS5_IJNS5_IJNS5_IJNSA_ILi32EEESB_EEEiEEESP_NS5_IJSC_iEEEEEENS5_IJNS5_IJNS5_IJNSA_ILi16EEESB_EEEiEEENS5_IJNS5_IJNSA_ILi0EEESC_EEENSA_ILi512EEEEEENS5_IJSV_iEEEEEEEEEEESK_S12_NS4_8TiledMMAINS4_8MMA_AtomIJNS4_27SM100_MMA_MXF8F6F4_2x1SM_SSISI_SI_fSJ_Li256ELi64ELNS4_4UMMA5MajorE0ELS17_0ELNS16_7ScaleInE0ELS18_0EEEEEENSM_INS5_IJSC_SC_SC_EEENS5_IJSV_SV_SV_EEEEENS5_IJNS4_10UnderscoreES1E_S1E_EEEEENS5_IJNS4_28SM100_TMA_2SM_LOAD_MULTICASTES1H_EEENS5_IJNS4_14ComposedLayoutINS4_7SwizzleILi3ELi4ELi3EEENS4_18smem_ptr_flag_bitsILi8EEENSM_INS5_IJNSA_ILi8EEENSA_ILi128EEEEEENS5_IJS1P_SC_EEEEEEENSM_INS5_IJNS5_IJNS5_IJSO_SC_EEENS5_IJSN_SC_EEEEEESC_NS5_IJSB_NSA_ILi2EEEEEEEEENS5_IJNS5_IJNS5_IJST_SX_EEESW_EEESV_NS5_IJSC_SX_EEEEEEEEEEEvNS4_8identityES1I_S25_vS26_EENS_8epilogue10collective18CollectiveEpilogueINS28_23Sm100TmaWarpSpecializedILi3ELi2ELi32ELb1ELb0EEEJNS5_IJS1P_SG_SF_EEENS5_IJNSM_IS1P_SC_EENSM_ISN_SC_EEEEENS_10bfloat16_tESL_S2H_SL_NS28_6fusion15FusionCallbacksIS2C_NS2I_17LinearCombinationIS2H_fS2H_fLNS_15FloatRoundStyleE2EEES2D_S2G_JEEENS4_5SM1004TMEM4LOAD26SM100_TMEM_LOAD_32dp32b32xENS4_13SM90_TMA_LOADENS1J_INS1K_ILi2ELi4ELi3EEENS1M_ILi16EEENSM_INS5_IJS1O_SN_EEES1V_EEEENS4_39AutoVectorizingCopyWithAssumedAlignmentILi128EEENS4_14SM90_TMA_STOREES2X_S2Z_S2Z_EEEvvEEEEvNT_6ParamsE --------------------------
	.section	.nv.info._ZN7cutlass13device_kernelINS_4gemm6kernel13GemmUniversalIN4cute5tupleIJiiiiEEENS1_10collective13CollectiveMmaINS1_46MainloopSm100TmaUmmaWarpSpecializedBlockScaledILi4ELi2ELi2ENS5_IJNS4_1CILi4EEESB_NSA_ILi1EEEEEEEENS5_IJNSA_ILi256EEENSA_ILi64EEESF_EEENS5_IJNS_12float_e4m3_tENS_13float_ue8m0_tEEEENS5_IJNS5_IJlSC_lEEENS4_6LayoutINS5_IJNS5_IJNS5_IJNSA_ILi32EEESB_EEEiEEESP_NS5_IJSC_iEEEEEENS5_IJNS5_IJNS5_IJNSA_ILi16EEESB_EEEiEEENS5_IJNS5_IJNSA_ILi0EEESC_EEENSA_ILi512EEEEEENS5_IJSV_iEEEEEEEEEEESK_S12_NS4_8TiledMMAINS4_8MMA_AtomIJNS4_27SM100_MMA_MXF8F6F4_2x1SM_SSISI_SI_fSJ_Li256ELi64ELNS4_4UMMA5MajorE0ELS17_0ELNS16_7ScaleInE0ELS18_0EEEEEENSM_INS5_IJSC_SC_SC_EEENS5_IJSV_SV_SV_EEEEENS5_IJNS4_10UnderscoreES1E_S1E_EEEEENS5_IJNS4_28SM100_TMA_2SM_LOAD_MULTICASTES1H_EEENS5_IJNS4_14ComposedLayoutINS4_7SwizzleILi3ELi4ELi3EEENS4_18smem_ptr_flag_bitsILi8EEENSM_INS5_IJNSA_ILi8EEENSA_ILi128EEEEEENS5_IJS1P_SC_EEEEEEENSM_INS5_IJNS5_IJNS5_IJSO_SC_EEENS5_IJSN_SC_EEEEEESC_NS5_IJSB_NSA_ILi2EEEEEEEEENS5_IJNS5_IJNS5_IJST_SX_EEESW_EEESV_NS5_IJSC_SX_EEEEEEEEEEEvNS4_8identityES1I_S25_vS26_EENS_8epilogue10collective18CollectiveEpilogueINS28_23Sm100TmaWarpSpecializedILi3ELi2ELi32ELb1ELb0EEEJNS5_IJS1P_SG_SF_EEENS5_IJNSM_IS1P_SC_EENSM_ISN_SC_EEEEENS_10bfloat16_tESL_S2H_SL_NS28_6fusion15FusionCallbacksIS2C_NS2I_17LinearCombinationIS2H_fS2H_fLNS_15FloatRoundStyleE2EEES2D_S2G_JEEENS4_5SM1004TMEM4LOAD26SM100_TMEM_LOAD_32dp32b32xENS4_13SM90_TMA_LOADENS1J_INS1K_ILi2ELi4ELi3EEENS1M_ILi16EEENSM_INS5_IJS1O_SN_EEES1V_EEEENS4_39AutoVectorizingCopyWithAssumedAlignmentILi128EEENS4_14SM90_TMA_STOREES2X_S2Z_S2Z_EEEvvEEEEvNT_6ParamsE,"",@"SHT_CUDA_INFO"
	.sectionflags	@""
	.align	4


	//----- nvinfo : EIATTR_CUDA_API_VERSION
	.align		4
        /*0000*/ 	.byte	0x04, 0x37
        /*0002*/ 	.short	(.L_31 - .L_30)
.L_30:
        /*0004*/ 	.word	0x00000082


	//----- nvinfo : EIATTR_KPARAM_INFO
	.align		4
.L_31:
        /*0008*/ 	.byte	0x04, 0x17
        /*000a*/ 	.short	(.L_33 - .L_32)
.L_32:
        /*000c*/ 	.word	0x00000000
        /*0010*/ 	.short	0x0000
        /*0012*/ 	.short	0x0000
        /*0014*/ 	.byte	0x00, 0xf0, 0x01, 0x30


	//----- nvinfo : EIATTR_AT_ENTRY_FRAGMENTS
	.align		4
.L_33:
        /*0018*/ 	.byte	0x04, 0x4f
        /*001a*/ 	.short	(.L_35 - .L_34)


	//   ....[0]....
.L_34:
        /*001c*/ 	.word	0x00000007


	//----- nvinfo : EIATTR_RESERVED_SMEM_USED
	.align		4
.L_35:
        /*0020*/ 	.byte	0x01, 0x41
	.zero		2


	//----- nvinfo : EIATTR_SPARSE_MMA_MASK
	.align		4
        /*0024*/ 	.byte	0x03, 0x50
        /*0026*/ 	.short	0x0000


	//----- nvinfo : EIATTR_TCGEN05_2CTA_USED
	.align		4
        /*0028*/ 	.byte	0x01, 0x52
	.zero		2


	//----- nvinfo : EIATTR_MAXREG_COUNT
	.align		4
        /*002c*/ 	.byte	0x03, 0x1b
        /*002e*/ 	.short	0x00ff


	//----- nvinfo : EIATTR_NUM_BARRIERS
	.align		4
        /*0030*/ 	.byte	0x02, 0x4c
        /*0032*/ 	.byte	0x07
	.zero		1


	//----- nvinfo : EIATTR_EXTERNS
	.align		4
        /*0034*/ 	.byte	0x04, 0x0f
        /*0036*/ 	.short	(.L_37 - .L_36)


	//   ....[0]....
	.align		4
.L_36:
        /*0038*/ 	.word	index@(__assertfail)


	//----- nvinfo : EIATTR_MERCURY_ISA_VERSION
	.align		4
.L_37:
        /*003c*/ 	.byte	0x03, 0x5f
        /*003e*/ 	.short	0x0101


	//----- nvinfo : EIATTR_INT_WARP_WIDE_INSTR_OFFSETS
	.align		4
        /*0040*/ 	.byte	0x04, 0x31
        /*0042*/ 	.short	(.L_39 - .L_38)


	//   ....[0]....
.L_38:
        /*0044*/ 	.word	0x00000e10


	//   ....[1]....
        /*0048*/ 	.word	0x00000ec0


	//   ....[2]....
        /*004c*/ 	.word	0x00005910


	//   ....[3]....
        /*0050*/ 	.word	0x00005930


	//   ....[4]....
        /*0054*/ 	.word	0x00005960


	//   ....[5]....
        /*0058*/ 	.word	0x00006540


	//   ....[6]....
        /*005c*/ 	.word	0x000065d0


	//   ....[7]....
        /*0060*/ 	.word	0x000066c0


	//   ....[8]....
        /*0064*/ 	.word	0x000067e0


	//----- nvinfo : EIATTR_COOP_GROUP_MASK_REGIDS
	.align		4
.L_39:
        /*0068*/ 	.byte	0x04, 0x29
        /*006a*/ 	.short	(.L_41 - .L_40)


	//   ....[0]....
.L_40:
        /*006c*/ 	.word	0xffffffff


	//   ....[1]....
        /*0070*/ 	.word	0xffffffff


	//   ....[2]....
        /*0074*/ 	.word	0xffffffff


	//   ....[3]....
        /*0078*/ 	.word	0xffffffff


	//   ....[4]....
        /*007c*/ 	.word	0xffffffff


	//   ....[5]....
        /*0080*/ 	.word	0xffffffff


	//   ....[6]....
        /*0084*/ 	.word	0xffffffff


	//   ....[7]....
        /*0088*/ 	.word	0xffffffff


	//   ....[8]....
        /*008c*/ 	.word	0xffffffff


	//   ....[9]....
        /*0090*/ 	.word	0xffffffff


	//   ....[10]....
        /*0094*/ 	.word	0xffffffff


	//   ....[11]....
        /*0098*/ 	.word	0xffffffff


	//   ....[12]....
        /*009c*/ 	.word	0xffffffff


	//   ....[13]....
        /*00a0*/ 	.word	0xffffffff


	//----- nvinfo : EIATTR_COOP_GROUP_INSTR_OFFSETS
	.align		4
.L_41:
        /*00a4*/ 	.byte	0x04, 0x28
        /*00a6*/ 	.short	(.L_43 - .L_42)


	//   ....[0]....
.L_42:
        /*00a8*/ 	.word	0x000000d0


	//   ....[1]....
        /*00ac*/ 	.word	0x000005a0


	//   ....[2]....
        /*00b0*/ 	.word	0x00000780


	//   ....[3]....
        /*00b4*/ 	.word	0x00000900


	//   ....[4]....
        /*00b8*/ 	.word	0x00000a00


	//   ....[5]....
        /*00bc*/ 	.word	0x00000b70


	//   ....[6]....
        /*00c0*/ 	.word	0x00000cd0


	//   ....[7]....
        /*00c4*/ 	.word	0x00000f30


	//   ....[8]....
        /*00c8*/ 	.word	0x00002bb0


	//   ....[9]....
        /*00cc*/ 	.word	0x00003ab0


	//   ....[10]....
        /*00d0*/ 	.word	0x00003fc0


	//   ....[11]....
        /*00d4*/ 	.word	0x00003ff0


	//   ....[12]....
        /*00d8*/ 	.word	0x00005810


	//   ....[13]....
        /*00dc*/ 	.word	0x00005a20


	//----- nvinfo : EIATTR_VRC_CTA_INIT_COUNT
	.align		4
.L_43:
        /*00e0*/ 	.byte	0x02, 0x4a
        /*00e2*/ 	.byte	0x80
	.zero		1


	//----- nvinfo : EIATTR_SYSCALL_OFFSETS
	.align		4
        /*00e4*/ 	.byte	0x04, 0x46
        /*00e6*/ 	.short	(.L_45 - .L_44)


	//   ....[0]....
.L_44:
        /*00e8*/ 	.word	0x000074b0


	//   ....[1]....
        /*00ec*/ 	.word	0x000075a0


	//   ....[2]....
        /*00f0*/ 	.word	0x00007dd0


	//   ....[3]....
        /*00f4*/ 	.word	0x00008ab0


	//----- nvinfo : EIATTR_MBARRIER_INSTR_OFFSETS
	.align		4
.L_45:
        /*00f8*/ 	.byte	0x04, 0x39
        /*00fa*/ 	.short	(.L_47 - .L_46)


	//   ....[0]....
.L_46:
        /*00fc*/ 	.word	0x000006f0
        /*0100*/ 	.word	0x000000ff
        /*0104*/ 	.word	0x00000000
        /*0108*/ 	.short	0x0100
        /*010a*/ 	.byte	0x04
	.zero		1


	//   ....[1]....
        /*010c*/ 	.word	0x00000700
        /*0110*/ 	.word	0x000000ff
        /*0114*/ 	.word	0x00000020
        /*0118*/ 	.short	0x0100
        /*011a*/ 	.byte	0x04
	.zero		1


	//   ....[2]....
        /*011c*/ 	.word	0x00000710
        /*0120*/ 	.word	0x000000ff
        /*0124*/ 	.word	0x00000008
        /*0128*/ 	.short	0x0100
        /*012a*/ 	.byte	0x04
	.zero		1


	//   ....[3]....
        /*012c*/ 	.word	0x00000720
        /*0130*/ 	.word	0x000000ff
        /*0134*/ 	.word	0x00000028
        /*0138*/ 	.short	0x0100
        /*013a*/ 	.byte	0x04
	.zero		1


	//   ....[4]....
        /*013c*/ 	.word	0x00000730
        /*0140*/ 	.word	0x000000ff
        /*0144*/ 	.word	0x00000010
        /*0148*/ 	.short	0x0100
        /*014a*/ 	.byte	0x04
	.zero		1


	//   ....[5]....
        /*014c*/ 	.word	0x00000740
        /*0150*/ 	.word	0x000000ff
        /*0154*/ 	.word	0x00000030
        /*0158*/ 	.short	0x0100
        /*015a*/ 	.byte	0x04
	.zero		1


	//   ....[6]....
        /*015c*/ 	.word	0x00000750
        /*0160*/ 	.word	0x000000ff
        /*0164*/ 	.word	0x00000018
        /*0168*/ 	.short	0x0100
        /*016a*/ 	.byte	0x04
	.zero		1


	//   ....[7]....
        /*016c*/ 	.word	0x00000760
        /*0170*/ 	.word	0x000000ff
        /*0174*/ 	.word	0x00000038
        /*0178*/ 	.short	0x0100
        /*017a*/ 	.byte	0x04
	.zero		1


	//   ....[8]....
        /*017c*/ 	.word	0x00000890
        /*0180*/ 	.word	0x000000ff
        /*0184*/ 	.word	0x00000040
        /*0188*/ 	.short	0x0100
        /*018a*/ 	.byte	0x04
	.zero		1


	//   ....[9]....
        /*018c*/ 	.word	0x000008a0
        /*0190*/ 	.word	0x000000ff
        /*0194*/ 	.word	0x00000058
        /*0198*/ 	.short	0x0100
        /*019a*/ 	.byte	0x04
	.zero		1


	//   ....[10]....
        /*019c*/ 	.word	0x000008b0
        /*01a0*/ 	.word	0x000000ff
        /*01a4*/ 	.word	0x00000048
        /*01a8*/ 	.short	0x0100
        /*01aa*/ 	.byte	0x04
	.zero		1


	//   ....[11]....
        /*01ac*/ 	.word	0x000008c0
        /*01b0*/ 	.word	0x000000ff
        /*01b4*/ 	.word	0x00000060
        /*01b8*/ 	.short	0x0100
        /*01ba*/ 	.byte	0x04
	.zero		1


	//   ....[12]....
        /*01bc*/ 	.word	0x000008d0
        /*01c0*/ 	.word	0x000000ff
        /*01c4*/ 	.word	0x00000050
        /*01c8*/ 	.short	0x0100
        /*01ca*/ 	.byte	0x04
	.zero		1


	//   ....[13]....
        /*01cc*/ 	.word	0x000008e0
        /*01d0*/ 	.word	0x000000ff
        /*01d4*/ 	.word	0x00000068
        /*01d8*/ 	.short	0x0100
        /*01da*/ 	.byte	0x04
	.zero		1


	//   ....[14]....
        /*01dc*/ 	.word	0x000009d0
        /*01e0*/ 	.word	0x000000ff
        /*01e4*/ 	.word	0x00000070
        /*01e8*/ 	.short	0x0100
        /*01ea*/ 	.byte	0x06
	.zero		1


	//   ....[15]....
        /*01ec*/ 	.word	0x000009e0
        /*01f0*/ 	.word	0x000000ff
        /*01f4*/ 	.word	0x00000078
        /*01f8*/ 	.short	0x0100
        /*01fa*/ 	.byte	0x06
	.zero		1


	//   ....[16]....
        /*01fc*/ 	.word	0x00000b20
        /*0200*/ 	.word	0x000000ff
        /*0204*/ 	.word	0x00000080
        /*0208*/ 	.short	0x0100
        /*020a*/ 	.byte	0x06
	.zero		1


	//   ....[17]....
        /*020c*/ 	.word	0x00000b30
        /*0210*/ 	.word	0x000000ff
        /*0214*/ 	.word	0x00000090
        /*0218*/ 	.short	0x0100
        /*021a*/ 	.byte	0x06
	.zero		1


	//   ....[18]....
        /*021c*/ 	.word	0x00000b40
        /*0220*/ 	.word	0x000000ff
        /*0224*/ 	.word	0x00000088
        /*0228*/ 	.short	0x0100
        /*022a*/ 	.byte	0x06
	.zero		1


	//   ....[19]....
        /*022c*/ 	.word	0x00000b50
        /*0230*/ 	.word	0x000000ff
        /*0234*/ 	.word	0x00000098
        /*0238*/ 	.short	0x0100
        /*023a*/ 	.byte	0x06
	.zero		1


	//   ....[20]....
        /*023c*/ 	.word	0x00000c80
        /*0240*/ 	.word	0x000000ff
        /*0244*/ 	.word	0x000000a0
        /*0248*/ 	.short	0x0100
        /*024a*/ 	.byte	0x04
	.zero		1


	//   ....[21]....
        /*024c*/ 	.word	0x00000c90
        /*0250*/ 	.word	0x000000ff
        /*0254*/ 	.word	0x000000b0
        /*0258*/ 	.short	0x0100
        /*025a*/ 	.byte	0x04
	.zero		1


	//   ....[22]....
        /*025c*/ 	.word	0x00000ca0
        /*0260*/ 	.word	0x000000ff
        /*0264*/ 	.word	0x000000a8
        /*0268*/ 	.short	0x0100
        /*026a*/ 	.byte	0x04
	.zero		1


	//   ....[23]....
        /*026c*/ 	.word	0x00000cb0
        /*0270*/ 	.word	0x000000ff
        /*0274*/ 	.word	0x000000b8
        /*0278*/ 	.short	0x0100
        /*027a*/ 	.byte	0x04
	.zero		1


	//   ....[24]....
        /*027c*/ 	.word	0x00000db0
        /*0280*/ 	.word	0x000000ff
        /*0284*/ 	.word	0x000000c0
        /*0288*/ 	.short	0x0100
        /*028a*/ 	.byte	0x04
	.zero		1


	//   ....[25]....
        /*028c*/ 	.word	0x00000dc0
        /*0290*/ 	.word	0x000000ff
        /*0294*/ 	.word	0x000000d0
        /*0298*/ 	.short	0x0100
        /*029a*/ 	.byte	0x04
	.zero		1


	//   ....[26]....
        /*029c*/ 	.word	0x00000dd0
        /*02a0*/ 	.word	0x000000ff
        /*02a4*/ 	.word	0x000000c8
        /*02a8*/ 	.short	0x0100
        /*02aa*/ 	.byte	0x04
	.zero		1


	//   ....[27]....
        /*02ac*/ 	.word	0x00000de0
        /*02b0*/ 	.word	0x000000ff
        /*02b4*/ 	.word	0x000000d8
        /*02b8*/ 	.short	0x0100
        /*02ba*/ 	.byte	0x04
	.zero		1


	//   ....[28]....
        /*02bc*/ 	.word	0x00000ef0
        /*02c0*/ 	.word	0x000000ff
        /*02c4*/ 	.word	0x000000e0
        /*02c8*/ 	.short	0x0100
        /*02ca*/ 	.byte	0x06
	.zero		1


	//   ....[29]....
        /*02cc*/ 	.word	0x00001ea0
        /*02d0*/ 	.word	0x00000003
        /*02d4*/ 	.word	0x000000d0
        /*02d8*/ 	.short	0x010a
        /*02da*/ 	.byte	0xff
	.zero		1


	//   ....[30]....
        /*02dc*/ 	.word	0x00001ed0
        /*02e0*/ 	.word	0x00000003
        /*02e4*/ 	.word	0x000000c0
        /*02e8*/ 	.short	0x0101
        /*02ea*/ 	.byte	0xff
	.zero		1


	//   ....[31]....
        /*02ec*/ 	.word	0x00001fe0
        /*02f0*/ 	.word	0x000000ff
        /*02f4*/ 	.word	0x00000020
        /*02f8*/ 	.short	0x010a
        /*02fa*/ 	.byte	0x04
	.zero		1


	//   ....[32]....
        /*02fc*/ 	.word	0x000020f0
        /*0300*/ 	.word	0x000000ff
        /*0304*/ 	.word	0x00000020
        /*0308*/ 	.short	0x010a
        /*030a*/ 	.byte	0x06
	.zero		1


	//   ....[33]....
        /*030c*/ 	.word	0x00002250
        /*0310*/ 	.word	0x000000ff
        /*0314*/ 	.word	0x00000020
        /*0318*/ 	.short	0x010a
        /*031a*/ 	.byte	0x05
	.zero		1


	//   ....[34]....
        /*031c*/ 	.word	0x00002610
        /*0320*/ 	.word	0x000000ff
        /*0324*/ 	.word	0x00000078
        /*0328*/ 	.short	0x0101
        /*032a*/ 	.byte	0x07
	.zero		1


	//   ....[35]....
        /*032c*/ 	.word	0x00002630
        /*0330*/ 	.word	0x000000ff
        /*0334*/ 	.word	0x00000020
        /*0338*/ 	.short	0x010a
        /*033a*/ 	.byte	0x04
	.zero		1


	//   ....[36]....
        /*033c*/ 	.word	0x000026b0
        /*0340*/ 	.word	0x000000ff
        /*0344*/ 	.word	0x00000020
        /*0348*/ 	.short	0x010a
        /*034a*/ 	.byte	0x0e
	.zero		1


	//   ....[37]....
        /*034c*/ 	.word	0x000027f0
        /*0350*/ 	.word	0x000000ff
        /*0354*/ 	.word	0x00000020
        /*0358*/ 	.short	0x010a
        /*035a*/ 	.byte	0x04
	.zero		1


	//   ....[38]....
        /*035c*/ 	.word	0x00002be0
        /*0360*/ 	.word	0x00000003
        /*0364*/ 	.word	0x00000080
        /*0368*/ 	.short	0x010a
        /*036a*/ 	.byte	0xff
	.zero		1


	//   ....[39]....
        /*036c*/ 	.word	0x00002d30
        /*0370*/ 	.word	0x00000000
        /*0374*/ 	.word	0x00000000
        /*0378*/ 	.short	0x0101
        /*037a*/ 	.byte	0xff
	.zero		1


	//   ....[40]....
        /*037c*/ 	.word	0x000032f0
        /*0380*/ 	.word	0x000000ff
        /*0384*/ 	.word	0x00000000
        /*0388*/ 	.short	0x010a
        /*038a*/ 	.byte	0x04
	.zero		1


	//   ....[41]....
        /*038c*/ 	.word	0x00003380
        /*0390*/ 	.word	0x000000ff
        /*0394*/ 	.word	0x00000000
        /*0398*/ 	.short	0x010a
        /*039a*/ 	.byte	0x05
	.zero		1


	//   ....[42]....
        /*039c*/ 	.word	0x00003410
        /*03a0*/ 	.word	0x000000ff
        /*03a4*/ 	.word	0x00000000
        /*03a8*/ 	.short	0x010a
        /*03aa*/ 	.byte	0x05
	.zero		1


	//   ....[43]....
        /*03ac*/ 	.word	0x000034b0
        /*03b0*/ 	.word	0x00000000
        /*03b4*/ 	.word	0x00000000
        /*03b8*/ 	.short	0x010a
        /*03ba*/ 	.byte	0xff
	.zero		1


	//   ....[44]....
        /*03bc*/ 	.word	0x00003600
        /*03c0*/ 	.word	0x00000000
        /*03c4*/ 	.word	0x000000c0
        /*03c8*/ 	.short	0x010a
        /*03ca*/ 	.byte	0xff
	.zero		1


	//   ....[45]....
        /*03cc*/ 	.word	0x00003670
        /*03d0*/ 	.word	0x00000008
        /*03d4*/ 	.word	0x00000000
        /*03d8*/ 	.short	0x0101
        /*03da*/ 	.byte	0xff
	.zero		1


	//   ....[46]....
        /*03dc*/ 	.word	0x00003690
        /*03e0*/ 	.word	0x000000ff
        /*03e4*/ 	.word	0x00000090
        /*03e8*/ 	.short	0x010a
        /*03ea*/ 	.byte	0x04
	.zero		1


	//   ....[47]....
        /*03ec*/ 	.word	0x000037b0
        /*03f0*/ 	.word	0x00000000
        /*03f4*/ 	.word	0x00000080
        /*03f8*/ 	.short	0x010a
        /*03fa*/ 	.byte	0xff
	.zero		1


	//   ....[48]....
        /*03fc*/ 	.word	0x000038b0
        /*0400*/ 	.word	0x00000000
        /*0404*/ 	.word	0x00000000
        /*0408*/ 	.short	0x0101
        /*040a*/ 	.byte	0xff
	.zero		1


	//   ....[49]....
        /*040c*/ 	.word	0x00003940
        /*0410*/ 	.word	0x000000ff
        /*0414*/ 	.word	0x00000090
        /*0418*/ 	.short	0x0106
        /*041a*/ 	.byte	0x04
	.zero		1


	//   ....[50]....
        /*041c*/ 	.word	0x00003960
        /*0420*/ 	.word	0x000000ff
        /*0424*/ 	.word	0x00000090
        /*0428*/ 	.short	0x010a
        /*042a*/ 	.byte	0x04
	.zero		1


	//   ....[51]....
        /*042c*/ 	.word	0x000039f0
        /*0430*/ 	.word	0x000000ff
        /*0434*/ 	.word	0x00000090
        /*0438*/ 	.short	0x0106
        /*043a*/ 	.byte	0x07
	.zero		1


	//   ....[52]....
        /*043c*/ 	.word	0x00003a30
        /*0440*/ 	.word	0x00000000
        /*0444*/ 	.word	0x00000090
        /*0448*/ 	.short	0x010a
        /*044a*/ 	.byte	0xff
	.zero		1


	//   ....[53]....
        /*044c*/ 	.word	0x00003ca0
        /*0450*/ 	.word	0x000000ff
        /*0454*/ 	.word	0x00000008
        /*0458*/ 	.short	0x010a
        /*045a*/ 	.byte	0x05
	.zero		1


	//   ....[54]....
        /*045c*/ 	.word	0x00003cc0
        /*0460*/ 	.word	0x000000ff
        /*0464*/ 	.word	0x00000008
        /*0468*/ 	.short	0x010a
        /*046a*/ 	.byte	0x05
	.zero		1


	//   ....[55]....
        /*046c*/ 	.word	0x00003e60
        /*0470*/ 	.word	0x000000ff
        /*0474*/ 	.word	0x00000008
        /*0478*/ 	.short	0x010a
        /*047a*/ 	.byte	0x05
	.zero		1


	//   ....[56]....
        /*047c*/ 	.word	0x00003e80
        /*0480*/ 	.word	0x000000ff
        /*0484*/ 	.word	0x00000008
        /*0488*/ 	.short	0x010a
        /*048a*/ 	.byte	0x05
	.zero		1


	//   ....[57]....
        /*048c*/ 	.word	0x00003f50
        /*0490*/ 	.word	0x000000ff
        /*0494*/ 	.word	0x00000000
        /*0498*/ 	.short	0x0101
        /*049a*/ 	.byte	0x04
	.zero		1


	//   ....[58]....
        /*049c*/ 	.word	0x00004580
        /*04a0*/ 	.word	0x00000008
        /*04a4*/ 	.word	0x00000080
        /*04a8*/ 	.short	0x010a
        /*04aa*/ 	.byte	0xff
	.zero		1


	//   ....[59]....
        /*04ac*/ 	.word	0x000046a0
        /*04b0*/ 	.word	0x00000003
        /*04b4*/ 	.word	0x00000000
        /*04b8*/ 	.short	0x0101
        /*04ba*/ 	.byte	0xff
	.zero		1


	//   ....[60]....
        /*04bc*/ 	.word	0x00004c00
        /*04c0*/ 	.word	0x000000ff
        /*04c4*/ 	.word	0x00000000
        /*04c8*/ 	.short	0x010a
        /*04ca*/ 	.byte	0x04
	.zero		1


	//   ....[61]....
        /*04cc*/ 	.word	0x00004c50
        /*04d0*/ 	.word	0x000000ff
        /*04d4*/ 	.word	0x000000b0
        /*04d8*/ 	.short	0x010a
        /*04da*/ 	.byte	0x47
	.zero		1


	//   ....[62]....
        /*04dc*/ 	.word	0x00004ff0
        /*04e0*/ 	.word	0x000000ff
        /*04e4*/ 	.word	0x00000000
        /*04e8*/ 	.short	0x010a
        /*04ea*/ 	.byte	0x0f
	.zero		1


	//   ....[63]....
        /*04ec*/ 	.word	0x00005120
        /*04f0*/ 	.word	0x000000ff
        /*04f4*/ 	.word	0x00000000
        /*04f8*/ 	.short	0x010a
        /*04fa*/ 	.byte	0x05
	.zero		1


	//   ....[64]....
        /*04fc*/ 	.word	0x00005600
        /*0500*/ 	.word	0x000000ff
        /*0504*/ 	.word	0x00000000
        /*0508*/ 	.short	0x010a
        /*050a*/ 	.byte	0x04
	.zero		1


	//   ....[65]....
        /*050c*/ 	.word	0x000056a0
        /*0510*/ 	.word	0x00000002
        /*0514*/ 	.word	0x00000000
        /*0518*/ 	.short	0x010a
        /*051a*/ 	.byte	0xff
	.zero		1


	//   ....[66]....
        /*051c*/ 	.word	0x000056e0
        /*0520*/ 	.word	0x00000002
        /*0524*/ 	.word	0x00000000
        /*0528*/ 	.short	0x010a
        /*052a*/ 	.byte	0xff
	.zero		1


	//   ....[67]....
        /*052c*/ 	.word	0x00005760
        /*0530*/ 	.word	0x000000ff
        /*0534*/ 	.word	0x00000000
        /*0538*/ 	.short	0x0101
        /*053a*/ 	.byte	0x04
	.zero		1


	//   ....[68]....
        /*053c*/ 	.word	0x000057a0
        /*0540*/ 	.word	0x000000ff
        /*0544*/ 	.word	0x000000e0
        /*0548*/ 	.short	0x010a
        /*054a*/ 	.byte	0x1d
	.zero		1


	//   ....[69]....
        /*054c*/ 	.word	0x00005800
        /*0550*/ 	.word	0x000000ff
        /*0554*/ 	.word	0x00000000
        /*0558*/ 	.short	0x0101
        /*055a*/ 	.byte	0x04
	.zero		1


	//   ....[70]....
        /*055c*/ 	.word	0x00005c70
        /*0560*/ 	.word	0x0000000c
        /*0564*/ 	.word	0x00000080
        /*0568*/ 	.short	0x010a
        /*056a*/ 	.byte	0xff
	.zero		1


	//   ....[71]....
        /*056c*/ 	.word	0x00005de0
        /*0570*/ 	.word	0x00000000
        /*0574*/ 	.word	0x00000000
        /*0578*/ 	.short	0x0101
        /*057a*/ 	.byte	0xff
	.zero		1


	//   ....[72]....
        /*057c*/ 	.word	0x00006260
        /*0580*/ 	.word	0x000000ff
        /*0584*/ 	.word	0x00000078
        /*0588*/ 	.short	0x010a
        /*058a*/ 	.byte	0x18
	.zero		1


	//   ....[73]....
        /*058c*/ 	.word	0x00006420
        /*0590*/ 	.word	0x000000ff
        /*0594*/ 	.word	0x00000058
        /*0598*/ 	.short	0x010a
        /*059a*/ 	.byte	0x04
	.zero		1


	//   ....[74]....
        /*059c*/ 	.word	0x00006600
        /*05a0*/ 	.word	0x000000ff
        /*05a4*/ 	.word	0x00000040
        /*05a8*/ 	.short	0x010b
        /*05aa*/ 	.byte	0x04
	.zero		1


	//   ....[75]....
        /*05ac*/ 	.word	0x00006610
        /*05b0*/ 	.word	0x000000ff
        /*05b4*/ 	.word	0x00000000
        /*05b8*/ 	.short	0x0101
        /*05ba*/ 	.byte	0x14
	.zero		1


	//   ....[76]....
        /*05bc*/ 	.word	0x00006620
        /*05c0*/ 	.word	0x000000ff
        /*05c4*/ 	.word	0x00000058
        /*05c8*/ 	.short	0x010a
        /*05ca*/ 	.byte	0x05
	.zero		1


	//   ....[77]....
        /*05cc*/ 	.word	0x00006820
        /*05d0*/ 	.word	0x000000ff
        /*05d4*/ 	.word	0x00000040
        /*05d8*/ 	.short	0x010b
        /*05da*/ 	.byte	0x05
	.zero		1


	//   ....[78]....
        /*05dc*/ 	.word	0x00006830
        /*05e0*/ 	.word	0x000000ff
        /*05e4*/ 	.word	0x00000000
        /*05e8*/ 	.short	0x0101
        /*05ea*/ 	.byte	0x04
	.zero		1


	//   ....[79]....
        /*05ec*/ 	.word	0x000068d0
        /*05f0*/ 	.word	0x000000ff
        /*05f4*/ 	.word	0x00000000
        /*05f8*/ 	.short	0x010a
        /*05fa*/ 	.byte	0x04
	.zero		1


	//   ....[80]....
        /*05fc*/ 	.word	0x00006960
        /*0600*/ 	.word	0x000000ff
        /*0604*/ 	.word	0x00000000
        /*0608*/ 	.short	0x010a
        /*060a*/ 	.byte	0x05
	.zero		1


	//   ....[81]....
        /*060c*/ 	.word	0x00006a00
        /*0610*/ 	.word	0x00000000
        /*0614*/ 	.word	0x00000000
        /*0618*/ 	.short	0x010a
        /*061a*/ 	.byte	0xff
	.zero		1


	//   ....[82]....
        /*061c*/ 	.word	0x00006d40
        /*0620*/ 	.word	0x00000003
        /*0624*/ 	.word	0x00000080
        /*0628*/ 	.short	0x010a
        /*062a*/ 	.byte	0xff
	.zero		1


	//   ....[83]....
        /*062c*/ 	.word	0x00006ec0
        /*0630*/ 	.word	0x00000000
        /*0634*/ 	.word	0x00000000
        /*0638*/ 	.short	0x0101
        /*063a*/ 	.byte	0xff
	.zero		1


	//   ....[84]....
        /*063c*/ 	.word	0x00007a30
        /*0640*/ 	.word	0x00000000
        /*0644*/ 	.word	0x00000040
        /*0648*/ 	.short	0x010a
        /*064a*/ 	.byte	0xff
	.zero		1


	//   ....[85]....
        /*064c*/ 	.word	0x00007a90
        /*0650*/ 	.word	0x0000005d
        /*0654*/ 	.word	0x000000a0
        /*0658*/ 	.short	0x010a
        /*065a*/ 	.byte	0xff
	.zero		1


	//   ....[86]....
        /*065c*/ 	.word	0x00007b80
        /*0660*/ 	.word	0x00000000
        /*0664*/ 	.word	0x00000040
        /*0668*/ 	.short	0x010a
        /*066a*/ 	.byte	0xff
	.zero		1


	//   ....[87]....
        /*066c*/ 	.word	0x00007cb0
        /*0670*/ 	.word	0x0000005d
        /*0674*/ 	.word	0x000000a0
        /*0678*/ 	.short	0x010a
        /*067a*/ 	.byte	0xff
	.zero		1


	//   ....[88]....
        /*067c*/ 	.word	0x000087e0
        /*0680*/ 	.word	0x00000000
        /*0684*/ 	.word	0x00000000
        /*0688*/ 	.short	0x0101
        /*068a*/ 	.byte	0xff
	.zero		1


	//   ....[89]....
        /*068c*/ 	.word	0x00008800
        /*0690*/ 	.word	0x00000002
        /*0694*/ 	.word	0x00000040
        /*0698*/ 	.short	0x010a
        /*069a*/ 	.byte	0xff
	.zero		1


	//   ....[90]....
        /*069c*/ 	.word	0x000088d0
        /*06a0*/ 	.word	0x00000002
        /*06a4*/ 	.word	0x00000040
        /*06a8*/ 	.short	0x010a
        /*06aa*/ 	.byte	0xff
	.zero		1


	//   ....[91]....
        /*06ac*/ 	.word	0x00008d50
        /*06b0*/ 	.word	0x0000005d
        /*06b4*/ 	.word	0x00000000
        /*06b8*/ 	.short	0x0101
        /*06ba*/ 	.byte	0xff
	.zero		1


	//   ....[92]....
        /*06bc*/ 	.word	0x00009580
        /*06c0*/ 	.word	0x00000002
        /*06c4*/ 	.word	0x00000000
        /*06c8*/ 	.short	0x0101
        /*06ca*/ 	.byte	0xff
	.zero		1


	//   ....[93]....
        /*06cc*/ 	.word	0x00009850
        /*06d0*/ 	.word	0x000000ff
        /*06d4*/ 	.word	0x00000000
        /*06d8*/ 	.short	0x0101
        /*06da*/ 	.byte	0x06
	.zero		1


	//   ....[94]....
        /*06dc*/ 	.word	0x00009870
        /*06e0*/ 	.word	0x00000003
        /*06e4*/ 	.word	0x000000d0
        /*06e8*/ 	.short	0x010a
        /*06ea*/ 	.byte	0xff
	.zero		1


	//   ....[95]....
        /*06ec*/ 	.word	0x000098d0
        /*06f0*/ 	.word	0x00000000
        /*06f4*/ 	.word	0x00000020
        /*06f8*/ 	.short	0x010a
        /*06fa*/ 	.byte	0xff
	.zero		1


	//   ....[96]....
        /*06fc*/ 	.word	0x00009930
        /*0700*/ 	.word	0x00000000
        /*0704*/ 	.word	0x00000020
        /*0708*/ 	.short	0x010a
        /*070a*/ 	.byte	0xff
	.zero		1


	//   ....[97]....
        /*070c*/ 	.word	0x00009980
        /*0710*/ 	.word	0x00000003
        /*0714*/ 	.word	0x00000080
        /*0718*/ 	.short	0x010a
        /*071a*/ 	.byte	0xff
	.zero		1


	//   ....[98]....
        /*071c*/ 	.word	0x000099e0
        /*0720*/ 	.word	0x00000000
        /*0724*/ 	.word	0x00000000
        /*0728*/ 	.short	0x010a
        /*072a*/ 	.byte	0xff
	.zero		1


	//   ....[99]....
        /*072c*/ 	.word	0x00009a40
        /*0730*/ 	.word	0x00000000
        /*0734*/ 	.word	0x00000000
        /*0738*/ 	.short	0x010a
        /*073a*/ 	.byte	0xff
	.zero		1


	//   ....[100]....
        /*073c*/ 	.word	0x00009aa0
        /*0740*/ 	.word	0x00000000
        /*0744*/ 	.word	0x00000000
        /*0748*/ 	.short	0x010a
        /*074a*/ 	.byte	0xff
	.zero		1


	//   ....[101]....
        /*074c*/ 	.word	0x00009af0
        /*0750*/ 	.word	0x00000000
        /*0754*/ 	.word	0x000000c0
        /*0758*/ 	.short	0x010a
        /*075a*/ 	.byte	0xff
	.zero		1


	//   ....[102]....
        /*075c*/ 	.word	0x00009b50
        /*0760*/ 	.word	0x00000000
        /*0764*/ 	.word	0x00000090
        /*0768*/ 	.short	0x010a
        /*076a*/ 	.byte	0xff
	.zero		1


	//   ....[103]....
        /*076c*/ 	.word	0x00009ba0
        /*0770*/ 	.word	0x00000000
        /*0774*/ 	.word	0x00000080
        /*0778*/ 	.short	0x010a
        /*077a*/ 	.byte	0xff
	.zero		1


	//   ....[104]....
        /*077c*/ 	.word	0x00009c00
        /*0780*/ 	.word	0x00000000
        /*0784*/ 	.word	0x00000090
        /*0788*/ 	.short	0x010a
        /*078a*/ 	.byte	0xff
	.zero		1


	//   ....[105]....
        /*078c*/ 	.word	0x00009c60
        /*0790*/ 	.word	0x00000007
        /*0794*/ 	.word	0x00000008
        /*0798*/ 	.short	0x010a
        /*079a*/ 	.byte	0xff
	.zero		1


	//   ....[106]....
        /*079c*/ 	.word	0x00009d50
        /*07a0*/ 	.word	0x00000005
        /*07a4*/ 	.word	0x00000008
        /*07a8*/ 	.short	0x010a
        /*07aa*/ 	.byte	0xff
	.zero		1


	//   ....[107]....
        /*07ac*/ 	.word	0x00009da0
        /*07b0*/ 	.word	0x00000008
        /*07b4*/ 	.word	0x00000080
        /*07b8*/ 	.short	0x010a
        /*07ba*/ 	.byte	0xff
	.zero		1


	//   ....[108]....
        /*07bc*/ 	.word	0x00009e00
        /*07c0*/ 	.word	0x00000003
        /*07c4*/ 	.word	0x000000b0
        /*07c8*/ 	.short	0x010a
        /*07ca*/ 	.byte	0xff
	.zero		1


	//   ....[109]....
        /*07cc*/ 	.word	0x00009e60
        /*07d0*/ 	.word	0x00000003
        /*07d4*/ 	.word	0x00000000
        /*07d8*/ 	.short	0x010a
        /*07da*/ 	.byte	0xff
	.zero		1


	//   ....[110]....
        /*07dc*/ 	.word	0x00009ec0
        /*07e0*/ 	.word	0x00000002
        /*07e4*/ 	.word	0x00000000
        /*07e8*/ 	.short	0x010a
        /*07ea*/ 	.byte	0xff
	.zero		1


	//   ....[111]....
        /*07ec*/ 	.word	0x00009f20
        /*07f0*/ 	.word	0x00000002
        /*07f4*/ 	.word	0x000000e0
        /*07f8*/ 	.short	0x010a
        /*07fa*/ 	.byte	0xff
	.zero		1


	//   ....[112]....
        /*07fc*/ 	.word	0x00009f70
        /*0800*/ 	.word	0x0000000c
        /*0804*/ 	.word	0x00000080
        /*0808*/ 	.short	0x010a
        /*080a*/ 	.byte	0xff
	.zero		1


	//   ....[113]....
        /*080c*/ 	.word	0x00009fd0
        /*0810*/ 	.word	0x00000000
        /*0814*/ 	.word	0x00000078
        /*0818*/ 	.short	0x010a
        /*081a*/ 	.byte	0xff
	.zero		1


	//   ....[114]....
        /*081c*/ 	.word	0x0000a030
        /*0820*/ 	.word	0x00000000
        /*0824*/ 	.word	0x00000058
        /*0828*/ 	.short	0x010a
        /*082a*/ 	.byte	0xff
	.zero		1


	//   ....[115]....
        /*082c*/ 	.word	0x0000a090
        /*0830*/ 	.word	0x00000009
        /*0834*/ 	.word	0x00000058
        /*0838*/ 	.short	0x010a
        /*083a*/ 	.byte	0xff
	.zero		1


	//   ....[116]....
        /*083c*/ 	.word	0x0000a0f0
        /*0840*/ 	.word	0x00000000
        /*0844*/ 	.word	0x00000000
        /*0848*/ 	.short	0x010a
        /*084a*/ 	.byte	0xff
	.zero		1


	//   ....[117]....
        /*084c*/ 	.word	0x0000a150
        /*0850*/ 	.word	0x00000000
        /*0854*/ 	.word	0x00000000
        /*0858*/ 	.short	0x010a
        /*085a*/ 	.byte	0xff
	.zero		1


	//   ....[118]....
        /*085c*/ 	.word	0x0000a1a0
        /*0860*/ 	.word	0x00000003
        /*0864*/ 	.word	0x00000080
        /*0868*/ 	.short	0x010a
        /*086a*/ 	.byte	0xff
	.zero		1


	//   ....[119]....
        /*086c*/ 	.word	0x0000a1f0
        /*0870*/ 	.word	0x00000000
        /*0874*/ 	.word	0x00000040
        /*0878*/ 	.short	0x010a
        /*087a*/ 	.byte	0xff
	.zero		1


	//   ....[120]....
        /*087c*/ 	.word	0x0000a240
        /*0880*/ 	.word	0x0000005d
        /*0884*/ 	.word	0x000000a0
        /*0888*/ 	.short	0x010a
        /*088a*/ 	.byte	0xff
	.zero		1


	//   ....[121]....
        /*088c*/ 	.word	0x0000a290
        /*0890*/ 	.word	0x00000002
        /*0894*/ 	.word	0x00000040
        /*0898*/ 	.short	0x010a
        /*089a*/ 	.byte	0xff
	.zero		1


	//----- nvinfo : EIATTR_NUM_MBARRIERS
	.align		4
.L_47:
        /*089c*/ 	.byte	0x03, 0x38
        /*089e*/ 	.short	0x001d


	//----- nvinfo : EIATTR_EXIT_INSTR_OFFSETS
	.align		4
        /*08a0*/ 	.byte	0x04, 0x1c
        /*08a2*/ 	.short	(.L_49 - .L_48)


	//   ....[0]....
.L_48:
        /*08a4*/ 	.word	0x000034e0


	//   ....[1]....
        /*08a8*/ 	.word	0x00003a00


	//   ....[2]....
        /*08ac*/ 	.word	0x00003a60


	//   ....[3]....
        /*08b0*/ 	.word	0x00005a30


	//   ....[4]....
        /*08b4*/ 	.word	0x00006a30


	//   ....[5]....
        /*08b8*/ 	.word	0x00006a70


	//   ....[6]....
        /*08bc*/ 	.word	0x00009740


	//   ....[7]....
        /*08c0*/ 	.word	0x000097b0


	//   ....[8]....
        /*08c4*/ 	.word	0x000097e0


	//   ....[9]....
        /*08c8*/ 	.word	0x00009860


	//----- nvinfo : EIATTR_MAX_THREADS
	.align		4
.L_49:
        /*08cc*/ 	.byte	0x04, 0x05
        /*08ce*/ 	.short	(.L_51 - .L_50)
.L_50:
        /*08d0*/ 	.word	0x00000100
        /*08d4*/ 	.word	0x00000001
        /*08d8*/ 	.word	0x00000001


	//----- nvinfo : EIATTR_CRS_STACK_SIZE
	.align		4
.L_51:
        /*08dc*/ 	.byte	0x04, 0x1e
        /*08de*/ 	.short	(.L_53 - .L_52)
.L_52:
        /*08e0*/ 	.word	0x00000000


	//----- nvinfo : EIATTR_CBANK_PARAM_SIZE
	.align		4
.L_53:
        /*08e4*/ 	.byte	0x03, 0x19
        /*08e6*/ 	.short	0x0c00


	//----- nvinfo : EIATTR_PARAM_CBANK
	.align		4
        /*08e8*/ 	.byte	0x04, 0x0a
        /*08ea*/ 	.short	(.L_55 - .L_54)
	.align		4
.L_54:
        /*08ec*/ 	.word	index@(.nv.constant0._ZN7cutlass13device_kernelINS_4gemm6kernel13GemmUniversalIN4cute5tupleIJiiiiEEENS1_10collective13CollectiveMmaINS1_46MainloopSm100TmaUmmaWarpSpecializedBlockScaledILi4ELi2ELi2ENS5_IJNS4_1CILi4EEESB_NSA_ILi1EEEEEEEENS5_IJNSA_ILi256EEENSA_ILi64EEESF_EEENS5_IJNS_12float_e4m3_tENS_13float_ue8m0_tEEEENS5_IJNS5_IJlSC_lEEENS4_6LayoutINS5_IJNS5_IJNS5_IJNSA_ILi32EEESB_EEEiEEESP_NS5_IJSC_iEEEEEENS5_IJNS5_IJNS5_IJNSA_ILi16EEESB_EEEiEEENS5_IJNS5_IJNSA_ILi0EEESC_EEENSA_ILi512EEEEEENS5_IJSV_iEEEEEEEEEEESK_S12_NS4_8TiledMMAINS4_8MMA_AtomIJNS4_27SM100_MMA_MXF8F6F4_2x1SM_SSISI_SI_fSJ_Li256ELi64ELNS4_4UMMA5MajorE0ELS17_0ELNS16_7ScaleInE0ELS18_0EEEEEENSM_INS5_IJSC_SC_SC_EEENS5_IJSV_SV_SV_EEEEENS5_IJNS4_10UnderscoreES1E_S1E_EEEEENS5_IJNS4_28SM100_TMA_2SM_LOAD_MULTICASTES1H_EEENS5_IJNS4_14ComposedLayoutINS4_7SwizzleILi3ELi4ELi3EEENS4_18smem_ptr_flag_bitsILi8EEENSM_INS5_IJNSA_ILi8EEENSA_ILi128EEEEEENS5_IJS1P_SC_EEEEEEENSM_INS5_IJNS5_IJNS5_IJSO_SC_EEENS5_IJSN_SC_EEEEEESC_NS5_IJSB_NSA_ILi2EEEEEEEEENS5_IJNS5_IJNS5_IJST_SX_EEESW_EEESV_NS5_IJSC_SX_EEEEEEEEEEEvNS4_8identityES1I_S25_vS26_EENS_8epilogue10collective18CollectiveEpilogueINS28_23Sm100TmaWarpSpecializedILi3ELi2ELi32ELb1ELb0EEEJNS5_IJS1P_SG_SF_EEENS5_IJNSM_IS1P_SC_EENSM_ISN_SC_EEEEENS_10bfloat16_tESL_S2H_SL_NS28_6fusion15FusionCallbacksIS2C_NS2I_17LinearCombinationIS2H_fS2H_fLNS_15FloatRoundStyleE2EEES2D_S2G_JEEENS4_5SM1004TMEM4LOAD26SM100_TMEM_LOAD_32dp32b32xENS4_13SM90_TMA_LOADENS1J_INS1K_ILi2ELi4ELi3EEENS1M_ILi16EEENSM_INS5_IJS1O_SN_EEES1V_EEEENS4_39AutoVectorizingCopyWithAssumedAlignmentILi128EEENS4_14SM90_TMA_STOREES2X_S2Z_S2Z_EEEvvEEEEvNT_6ParamsE)
        /*08f0*/ 	.short	0x0380
        /*08f2*/ 	.short	0x0c00


	//----- nvinfo : EIATTR_SW_WAR
	.align		4
.L_55:
        /*08f4*/ 	.byte	0x04, 0x36
        /*08f6*/ 	.short	(.L_57 - .L_56)
.L_56:
        /*08f8*/ 	.word	0x00000008
.L_57:


//--------------------- .nv.callgraph             --------------------------
	.section	.nv.callgraph,"",@"SHT_CUDA_CALLGRAPH"
	.align	4
	.sectionentsize	8
	.align		4
        /*0000*/ 	.word	0x00000000
	.align		4
        /*0004*/ 	.word	0xffffffff
	.align		4
        /*0008*/ 	.word	index@(_ZN7cutlass13device_kernelINS_4gemm6kernel13GemmUniversalIN4cute5tupleIJiiiiEEENS1_10collective13CollectiveMmaINS1_46MainloopSm100TmaUmmaWarpSpecializedBlockScaledILi4ELi2ELi2ENS5_IJNS4_1CILi4EEESB_NSA_ILi1EEEEEEEENS5_IJNSA_ILi256EEENSA_ILi64EEESF_EEENS5_IJNS_12float_e4m3_tENS_13float_ue8m0_tEEEENS5_IJNS5_IJlSC_lEEENS4_6LayoutINS5_IJNS5_IJNS5_IJNSA_ILi32EEESB_EEEiEEESP_NS5_IJSC_iEEEEEENS5_IJNS5_IJNS5_IJNSA_ILi16EEESB_EEEiEEENS5_IJNS5_IJNSA_ILi0EEESC_EEENSA_ILi512EEEEEENS5_IJSV_iEEEEEEEEEEESK_S12_NS4_8TiledMMAINS4_8MMA_AtomIJNS4_27SM100_MMA_MXF8F6F4_2x1SM_SSISI_SI_fSJ_Li256ELi64ELNS4_4UMMA5MajorE0ELS17_0ELNS16_7ScaleInE0ELS18_0EEEEEENSM_INS5_IJSC_SC_SC_EEENS5_IJSV_SV_SV_EEEEENS5_IJNS4_10UnderscoreES1E_S1E_EEEEENS5_IJNS4_28SM100_TMA_2SM_LOAD_MULTICASTES1H_EEENS5_IJNS4_14ComposedLayoutINS4_7SwizzleILi3ELi4ELi3EEENS4_18smem_ptr_flag_bitsILi8EEENSM_INS5_IJNSA_ILi8EEENSA_ILi128EEEEEENS5_IJS1P_SC_EEEEEEENSM_INS5_IJNS5_IJNS5_IJSO_SC_EEENS5_IJSN_SC_EEEEEESC_NS5_IJSB_NSA_ILi2EEEEEEEEENS5_IJNS5_IJNS5_IJST_SX_EEESW_EEESV_NS5_IJSC_SX_EEEEEEEEEEEvNS4_8identityES1I_S25_vS26_EENS_8epilogue10collective18CollectiveEpilogueINS28_23Sm100TmaWarpSpecializedILi3ELi2ELi32ELb1ELb0EEEJNS5_IJS1P_SG_SF_EEENS5_IJNSM_IS1P_SC_EENSM_ISN_SC_EEEEENS_10bfloat16_tESL_S2H_SL_NS28_6fusion15FusionCallbacksIS2C_NS2I_17LinearCombinationIS2H_fS2H_fLNS_15FloatRoundStyleE2EEES2D_S2G_JEEENS4_5SM1004TMEM4LOAD26SM100_TMEM_LOAD_32dp32b32xENS4_13SM90_TMA_LOADENS1J_INS1K_ILi2ELi4ELi3EEENS1M_ILi16EEENSM_INS5_IJS1O_SN_EEES1V_EEEENS4_39AutoVectorizingCopyWithAssumedAlignmentILi128EEENS4_14SM90_TMA_STOREES2X_S2Z_S2Z_EEEvvEEEEvNT_6ParamsE)
	.align		4
        /*000c*/ 	.word	index@(__assertfail)
	.align		4
        /*0010*/ 	.word	0x00000000
	.align		4
        /*0014*/ 	.word	0xfffffffe
	.align		4
        /*0018*/ 	.word	0x00000000
	.align		4
        /*001c*/ 	.word	0xfffffffd
	.align		4
        /*0020*/ 	.word	0x00000000
	.align		4
        /*0024*/ 	.word	0xfffffffc


//--------------------- .nv.constant4             --------------------------
	.section	.nv.constant4,"a",@progbits
	.align	8
	.align		8
.nv.constant4:
        /*0000*/ 	.dword	__assertfail
	.align		8
        /*0008*/ 	.dword	__unnamed_1
	.align		8
        /*0010*/ 	.dword	__unnamed_2
	.align		8
        /*0018*/ 	.dword	_ZN40_INTERNAL_5e6f8a58_4_k_cu_6996d976_352164cuda3std3__45__cpo5beginE
	.align		8
        /*0020*/ 	.dword	_ZN40_INTERNAL_5e6f8a58_4_k_cu_6996d976_352164cuda3std3__45__cpo3endE
	.align		8
        /*0028*/ 	.dword	_ZN40_INTERNAL_5e6f8a58_4_k_cu_6996d976_352164cuda3std3__45__cpo6cbeginE
	.align		8
        /*0030*/ 	.dword	_ZN40_INTERNAL_5e6f8a58_4_k_cu_6996d976_352164cuda3std3__45__cpo4cendE
	.align		8
        /*0038*/ 	.dword	_ZN40_INTERNAL_5e6f8a58_4_k_cu_6996d976_352164cuda3std3__442_GLOBAL__N__5e6f8a58_4_k_cu_6996d976_352166ignoreE
	.align		8
        /*0040*/ 	.dword	_ZN40_INTERNAL_5e6f8a58_4_k_cu_6996d976_352164cuda3std3__419piecewise_constructE
	.align		8
        /*0048*/ 	.dword	_ZN40_INTERNAL_5e6f8a58_4_k_cu_6996d976_352164cuda3std3__48in_placeE
	.align		8
        /*0050*/ 	.dword	_ZN40_INTERNAL_5e6f8a58_4_k_cu_6996d976_352164cuda3std6ranges3__45__cpo4swapE
	.align		8
        /*0058*/ 	.dword	_ZN40_INTERNAL_5e6f8a58_4_k_cu_6996d976_352164cuda3std6ranges3__45__cpo9iter_moveE
	.align		8
        /*0060*/ 	.dword	_ZN40_INTERNAL_5e6f8a58_4_k_cu_6996d976_352164cute7productE
	.align		8
        /*0068*/ 	.dword	_ZN40_INTERNAL_5e6f8a58_4_k_cu_6996d976_352164cute1_E
	.align		8
        /*0070*/ 	.dword	$str$25
	.align		8
        /*0078*/ 	.dword	$str$26
	.align		8
        /*0080*/ 	.dword	$str$27
	.align		8
        /*0088*/ 	.dword	$str$28


//--------------------- .text._ZN7cutlass13device_kernelINS_4gemm6kernel13GemmUniversalIN4cute5tupleIJiiiiEEENS1_10collective13CollectiveMmaINS1_46MainloopSm100TmaUmmaWarpSpecializedBlockScaledILi4ELi2ELi2ENS5_IJNS4_1CILi4EEESB_NSA_ILi1EEEEEEEENS5_IJNSA_ILi256EEENSA_ILi64EEESF_EEENS5_IJNS_12float_e4m3_tENS_13float_ue8m0_tEEEENS5_IJNS5_IJlSC_lEEENS4_6LayoutINS5_IJNS5_IJNS5_IJNSA_ILi32EEESB_EEEiEEESP_NS5_IJSC_iEEEEEENS5_IJNS5_IJNS5_IJNSA_ILi16EEESB_EEEiEEENS5_IJNS5_IJNSA_ILi0EEESC_EEENSA_ILi512EEEEEENS5_IJSV_iEEEEEEEEEEESK_S12_NS4_8TiledMMAINS4_8MMA_AtomIJNS4_27SM100_MMA_MXF8F6F4_2x1SM_SSISI_SI_fSJ_Li256ELi64ELNS4_4UMMA5MajorE0ELS17_0ELNS16_7ScaleInE0ELS18_0EEEEEENSM_INS5_IJSC_SC_SC_EEENS5_IJSV_SV_SV_EEEEENS5_IJNS4_10UnderscoreES1E_S1E_EEEEENS5_IJNS4_28SM100_TMA_2SM_LOAD_MULTICASTES1H_EEENS5_IJNS4_14ComposedLayoutINS4_7SwizzleILi3ELi4ELi3EEENS4_18smem_ptr_flag_bitsILi8EEENSM_INS5_IJNSA_ILi8EEENSA_ILi128EEEEEENS5_IJS1P_SC_EEEEEEENSM_INS5_IJNS5_IJNS5_IJSO_SC_EEENS5_IJSN_SC_EEEEEESC_NS5_IJSB_NSA_ILi2EEEEEEEEENS5_IJNS5_IJNS5_IJST_SX_EEESW_EEESV_NS5_IJSC_SX_EEEEEEEEEEEvNS4_8identityES1I_S25_vS26_EENS_8epilogue10collective18CollectiveEpilogueINS28_23Sm100TmaWarpSpecializedILi3ELi2ELi32ELb1ELb0EEEJNS5_IJS1P_SG_SF_EEENS5_IJNSM_IS1P_SC_EENSM_ISN_SC_EEEEENS_10bfloat16_tESL_S2H_SL_NS28_6fusion15FusionCallbacksIS2C_NS2I_17LinearCombinationIS2H_fS2H_fLNS_15FloatRoundStyleE2EEES2D_S2G_JEEENS4_5SM1004TMEM4LOAD26SM100_TMEM_LOAD_32dp32b32xENS4_13SM90_TMA_LOADENS1J_INS1K_ILi2ELi4ELi3EEENS1M_ILi16EEENSM_INS5_IJS1O_SN_EEES1V_EEEENS4_39AutoVectorizingCopyWithAssumedAlignmentILi128EEENS4_14SM90_TMA_STOREES2X_S2Z_S2Z_EEEvvEEEEvNT_6ParamsE --------------------------
	.section	.text._ZN7cutlass13device_kernelINS_4gemm6kernel13GemmUniversalIN4cute5tupleIJiiiiEEENS1_10collective13CollectiveMmaINS1_46MainloopSm100TmaUmmaWarpSpecializedBlockScaledILi4ELi2ELi2ENS5_IJNS4_1CILi4EEESB_NSA_ILi1EEEEEEEENS5_IJNSA_ILi256EEENSA_ILi64EEESF_EEENS5_IJNS_12float_e4m3_tENS_13float_ue8m0_tEEEENS5_IJNS5_IJlSC_lEEENS4_6LayoutINS5_IJNS5_IJNS5_IJNSA_ILi32EEESB_EEEiEEESP_NS5_IJSC_iEEEEEENS5_IJNS5_IJNS5_IJNSA_ILi16EEESB_EEEiEEENS5_IJNS5_IJNSA_ILi0EEESC_EEENSA_ILi512EEEEEENS5_IJSV_iEEEEEEEEEEESK_S12_NS4_8TiledMMAINS4_8MMA_AtomIJNS4_27SM100_MMA_MXF8F6F4_2x1SM_SSISI_SI_fSJ_Li256ELi64ELNS4_4UMMA5MajorE0ELS17_0ELNS16_7ScaleInE0ELS18_0EEEEEENSM_INS5_IJSC_SC_SC_EEENS5_IJSV_SV_SV_EEEEENS5_IJNS4_10UnderscoreES1E_S1E_EEEEENS5_IJNS4_28SM100_TMA_2SM_LOAD_MULTICASTES1H_EEENS5_IJNS4_14ComposedLayoutINS4_7SwizzleILi3ELi4ELi3EEENS4_18smem_ptr_flag_bitsILi8EEENSM_INS5_IJNSA_ILi8EEENSA_ILi128EEEEEENS5_IJS1P_SC_EEEEEEENSM_INS5_IJNS5_IJNS5_IJSO_SC_EEENS5_IJSN_SC_EEEEEESC_NS5_IJSB_NSA_ILi2EEEEEEEEENS5_IJNS5_IJNS5_IJST_SX_EEESW_EEESV_NS5_IJSC_SX_EEEEEEEEEEEvNS4_8identityES1I_S25_vS26_EENS_8epilogue10collective18CollectiveEpilogueINS28_23Sm100TmaWarpSpecializedILi3ELi2ELi32ELb1ELb0EEEJNS5_IJS1P_SG_SF_EEENS5_IJNSM_IS1P_SC_EENSM_ISN_SC_EEEEENS_10bfloat16_tESL_S2H_SL_NS28_6fusion15FusionCallbacksIS2C_NS2I_17LinearCombinationIS2H_fS2H_fLNS_15FloatRoundStyleE2EEES2D_S2G_JEEENS4_5SM1004TMEM4LOAD26SM100_TMEM_LOAD_32dp32b32xENS4_13SM90_TMA_LOADENS1J_INS1K_ILi2ELi4ELi3EEENS1M_ILi16EEENSM_INS5_IJS1O_SN_EEES1V_EEEENS4_39AutoVectorizingCopyWithAssumedAlignmentILi128EEENS4_14SM90_TMA_STOREES2X_S2Z_S2Z_EEEvvEEEEvNT_6ParamsE,"ax",@progbits
	.align	128
.text._ZN7cutlass13device_kernelINS_4gemm6kernel13GemmUniversalIN4cute5tupleIJiiiiEEENS1_10collective13CollectiveMmaINS1_46MainloopSm100TmaUmmaWarpSpecializedBlockScaledILi4ELi2ELi2ENS5_IJNS4_1CILi4EEESB_NSA_ILi1EEEEEEEENS5_IJNSA_ILi256EEENSA_ILi64EEESF_EEENS5_IJNS_12float_e4m3_tENS_13float_ue8m0_tEEEENS5_IJNS5_IJlSC_lEEENS4_6LayoutINS5_IJNS5_IJNS5_IJNSA_ILi32EEESB_EEEiEEESP_NS5_IJSC_iEEEEEENS5_IJNS5_IJNS5_IJNSA_ILi16EEESB_EEEiEEENS5_IJNS5_IJNSA_ILi0EEESC_EEENSA_ILi512EEEEEENS5_IJSV_iEEEEEEEEEEESK_S12_NS4_8TiledMMAINS4_8MMA_AtomIJNS4_27SM100_MMA_MXF8F6F4_2x1SM_SSISI_SI_fSJ_Li256ELi64ELNS4_4UMMA5MajorE0ELS17_0ELNS16_7ScaleInE0ELS18_0EEEEEENSM_INS5_IJSC_SC_SC_EEENS5_IJSV_SV_SV_EEEEENS5_IJNS4_10UnderscoreES1E_S1E_EEEEENS5_IJNS4_28SM100_TMA_2SM_LOAD_MULTICASTES1H_EEENS5_IJNS4_14ComposedLayoutINS4_7SwizzleILi3ELi4ELi3EEENS4_18smem_ptr_flag_bitsILi8EEENSM_INS5_IJNSA_ILi8EEENSA_ILi128EEEEEENS5_IJS1P_SC_EEEEEEENSM_INS5_IJNS5_IJNS5_IJSO_SC_EEENS5_IJSN_SC_EEEEEESC_NS5_IJSB_NSA_ILi2EEEEEEEEENS5_IJNS5_IJNS5_IJST_SX_EEESW_EEESV_NS5_IJSC_SX_EEEEEEEEEEEvNS4_8identityES1I_S25_vS26_EENS_8epilogue10collective18CollectiveEpilogueINS28_23Sm100TmaWarpSpecializedILi3ELi2ELi32ELb1ELb0EEEJNS5_IJS1P_SG_SF_EEENS5_IJNSM_IS1P_SC_EENSM_ISN_SC_EEEEENS_10bfloat16_tESL_S2H_SL_NS28_6fusion15FusionCallbacksIS2C_NS2I_17LinearCombinationIS2H_fS2H_fLNS_15FloatRoundStyleE2EEES2D_S2G_JEEENS4_5SM1004TMEM4LOAD26SM100_TMEM_LOAD_32dp32b32xENS4_13SM90_TMA_LOADENS1J_INS1K_ILi2ELi4ELi3EEENS1M_ILi16EEENSM_INS5_IJS1O_SN_EEES1V_EEEENS4_39AutoVectorizingCopyWithAssumedAlignmentILi128EEENS4_14SM90_TMA_STOREES2X_S2Z_S2Z_EEEvvEEEEvNT_6ParamsE:
        .type           _ZN7cutlass13device_kernelINS_4gemm6kernel13GemmUniversalIN4cute5tupleIJiiiiEEENS1_10collective13CollectiveMmaINS1_46MainloopSm100TmaUmmaWarpSpecializedBlockScaledILi4ELi2ELi2ENS5_IJNS4_1CILi4EEESB_NSA_ILi1EEEEEEEENS5_IJNSA_ILi256EEENSA_ILi64EEESF_EEENS5_IJNS_12float_e4m3_tENS_13float_ue8m0_tEEEENS5_IJNS5_IJlSC_lEEENS4_6LayoutINS5_IJNS5_IJNS5_IJNSA_ILi32EEESB_EEEiEEESP_NS5_IJSC_iEEEEEENS5_IJNS5_IJNS5_IJNSA_ILi16EEESB_EEEiEEENS5_IJNS5_IJNSA_ILi0EEESC_EEENSA_ILi512EEEEEENS5_IJSV_iEEEEEEEEEEESK_S12_NS4_8TiledMMAINS4_8MMA_AtomIJNS4_27SM100_MMA_MXF8F6F4_2x1SM_SSISI_SI_fSJ_Li256ELi64ELNS4_4UMMA5MajorE0ELS17_0ELNS16_7ScaleInE0ELS18_0EEEEEENSM_INS5_IJSC_SC_SC_EEENS5_IJSV_SV_SV_EEEEENS5_IJNS4_10UnderscoreES1E_S1E_EEEEENS5_IJNS4_28SM100_TMA_2SM_LOAD_MULTICASTES1H_EEENS5_IJNS4_14ComposedLayoutINS4_7SwizzleILi3ELi4ELi3EEENS4_18smem_ptr_flag_bitsILi8EEENSM_INS5_IJNSA_ILi8EEENSA_ILi128EEEEEENS5_IJS1P_SC_EEEEEEENSM_INS5_IJNS5_IJNS5_IJSO_SC_EEENS5_IJSN_SC_EEEEEESC_NS5_IJSB_NSA_ILi2EEEEEEEEENS5_IJNS5_IJNS5_IJST_SX_EEESW_EEESV_NS5_IJSC_SX_EEEEEEEEEEEvNS4_8identityES1I_S25_vS26_EENS_8epilogue10collective18CollectiveEpilogueINS28_23Sm100TmaWarpSpecializedILi3ELi2ELi32ELb1ELb0EEEJNS5_IJS1P_SG_SF_EEENS5_IJNSM_IS1P_SC_EENSM_ISN_SC_EEEEENS_10bfloat16_tESL_S2H_SL_NS28_6fusion15FusionCallbacksIS2C_NS2I_17LinearCombinationIS2H_fS2H_fLNS_15FloatRoundStyleE2EEES2D_S2G_JEEENS4_5SM1004TMEM4LOAD26SM100_TMEM_LOAD_32dp32b32xENS4_13SM90_TMA_LOADENS1J_INS1K_ILi2ELi4ELi3EEENS1M_ILi16EEENSM_INS5_IJS1O_SN_EEES1V_EEEENS4_39AutoVectorizingCopyWithAssumedAlignmentILi128EEENS4_14SM90_TMA_STOREES2X_S2Z_S2Z_EEEvvEEEEvNT_6ParamsE,@function
        .size           _ZN7cutlass13device_kernelINS_4gemm6kernel13GemmUniversalIN4cute5tupleIJiiiiEEENS1_10collective13CollectiveMmaINS1_46MainloopSm100TmaUmmaWarpSpecializedBlockScaledILi4ELi2ELi2ENS5_IJNS4_1CILi4EEESB_NSA_ILi1EEEEEEEENS5_IJNSA_ILi256EEENSA_ILi64EEESF_EEENS5_IJNS_12float_e4m3_tENS_13float_ue8m0_tEEEENS5_IJNS5_IJlSC_lEEENS4_6LayoutINS5_IJNS5_IJNS5_IJNSA_ILi32EEESB_EEEiEEESP_NS5_IJSC_iEEEEEENS5_IJNS5_IJNS5_IJNSA_ILi16EEESB_EEEiEEENS5_IJNS5_IJNSA_ILi0EEESC_EEENSA_ILi512EEEEEENS5_IJSV_iEEEEEEEEEEESK_S12_NS4_8TiledMMAINS4_8MMA_AtomIJNS4_27SM100_MMA_MXF8F6F4_2x1SM_SSISI_SI_fSJ_Li256ELi64ELNS4_4UMMA5MajorE0ELS17_0ELNS16_7ScaleInE0ELS18_0EEEEEENSM_INS5_IJSC_SC_SC_EEENS5_IJSV_SV_SV_EEEEENS5_IJNS4_10UnderscoreES1E_S1E_EEEEENS5_IJNS4_28SM100_TMA_2SM_LOAD_MULTICASTES1H_EEENS5_IJNS4_14ComposedLayoutINS4_7SwizzleILi3ELi4ELi3EEENS4_18smem_ptr_flag_bitsILi8EEENSM_INS5_IJNSA_ILi8EEENSA_ILi128EEEEEENS5_IJS1P_SC_EEEEEEENSM_INS5_IJNS5_IJNS5_IJSO_SC_EEENS5_IJSN_SC_EEEEEESC_NS5_IJSB_NSA_ILi2EEEEEEEEENS5_IJNS5_IJNS5_IJST_SX_EEESW_EEESV_NS5_IJSC_SX_EEEEEEEEEEEvNS4_8identityES1I_S25_vS26_EENS_8epilogue10collective18CollectiveEpilogueINS28_23Sm100TmaWarpSpecializedILi3ELi2ELi32ELb1ELb0EEEJNS5_IJS1P_SG_SF_EEENS5_IJNSM_IS1P_SC_EENSM_ISN_SC_EEEEENS_10bfloat16_tESL_S2H_SL_NS28_6fusion15FusionCallbacksIS2C_NS2I_17LinearCombinationIS2H_fS2H_fLNS_15FloatRoundStyleE2EEES2D_S2G_JEEENS4_5SM1004TMEM4LOAD26SM100_TMEM_LOAD_32dp32b32xENS4_13SM90_TMA_LOADENS1J_INS1K_ILi2ELi4ELi3EEENS1M_ILi16EEENSM_INS5_IJS1O_SN_EEES1V_EEEENS4_39AutoVectorizingCopyWithAssumedAlignmentILi128EEENS4_14SM90_TMA_STOREES2X_S2Z_S2Z_EEEvvEEEEvNT_6ParamsE,(.L_x_175 - _ZN7cutlass13device_kernelINS_4gemm6kernel13GemmUniversalIN4cute5tupleIJiiiiEEENS1_10collective13CollectiveMmaINS1_46MainloopSm100TmaUmmaWarpSpecializedBlockScaledILi4ELi2ELi2ENS5_IJNS4_1CILi4EEESB_NSA_ILi1EEEEEEEENS5_IJNSA_ILi256EEENSA_ILi64EEESF_EEENS5_IJNS_12float_e4m3_tENS_13float_ue8m0_tEEEENS5_IJNS5_IJlSC_lEEENS4_6LayoutINS5_IJNS5_IJNS5_IJNSA_ILi32EEESB_EEEiEEESP_NS5_IJSC_iEEEEEENS5_IJNS5_IJNS5_IJNSA_ILi16EEESB_EEEiEEENS5_IJNS5_IJNSA_ILi0EEESC_EEENSA_ILi512EEEEEENS5_IJSV_iEEEEEEEEEEESK_S12_NS4_8TiledMMAINS4_8MMA_AtomIJNS4_27SM100_MMA_MXF8F6F4_2x1SM_SSISI_SI_fSJ_Li256ELi64ELNS4_4UMMA5MajorE0ELS17_0ELNS16_7ScaleInE0ELS18_0EEEEEENSM_INS5_IJSC_SC_SC_EEENS5_IJSV_SV_SV_EEEEENS5_IJNS4_10UnderscoreES1E_S1E_EEEEENS5_IJNS4_28SM100_TMA_2SM_LOAD_MULTICASTES1H_EEENS5_IJNS4_14ComposedLayoutINS4_7SwizzleILi3ELi4ELi3EEENS4_18smem_ptr_flag_bitsILi8EEENSM_INS5_IJNSA_ILi8EEENSA_ILi128EEEEEENS5_IJS1P_SC_EEEEEEENSM_INS5_IJNS5_IJNS5_IJSO_SC_EEENS5_IJSN_SC_EEEEEESC_NS5_IJSB_NSA_ILi2EEEEEEEEENS5_IJNS5_IJNS5_IJST_SX_EEESW_EEESV_NS5_IJSC_SX_EEEEEEEEEEEvNS4_8identityES1I_S25_vS26_EENS_8epilogue10collective18CollectiveEpilogueINS28_23Sm100TmaWarpSpecializedILi3ELi2ELi32ELb1ELb0EEEJNS5_IJS1P_SG_SF_EEENS5_IJNSM_IS1P_SC_EENSM_ISN_SC_EEEEENS_10bfloat16_tESL_S2H_SL_NS28_6fusion15FusionCallbacksIS2C_NS2I_17LinearCombinationIS2H_fS2H_fLNS_15FloatRoundStyleE2EEES2D_S2G_JEEENS4_5SM1004TMEM4LOAD26SM100_TMEM_LOAD_32dp32b32xENS4_13SM90_TMA_LOADENS1J_INS1K_ILi2ELi4ELi3EEENS1M_ILi16EEENSM_INS5_IJS1O_SN_EEES1V_EEEENS4_39AutoVectorizingCopyWithAssumedAlignmentILi128EEENS4_14SM90_TMA_STOREES2X_S2Z_S2Z_EEEvvEEEEvNT_6ParamsE)
        .other          _ZN7cutlass13device_kernelINS_4gemm6kernel13GemmUniversalIN4cute5tupleIJiiiiEEENS1_10collective13CollectiveMmaINS1_46MainloopSm100TmaUmmaWarpSpecializedBlockScaledILi4ELi2ELi2ENS5_IJNS4_1CILi4EEESB_NSA_ILi1EEEEEEEENS5_IJNSA_ILi256EEENSA_ILi64EEESF_EEENS5_IJNS_12float_e4m3_tENS_13float_ue8m0_tEEEENS5_IJNS5_IJlSC_lEEENS4_6LayoutINS5_IJNS5_IJNS5_IJNSA_ILi32EEESB_EEEiEEESP_NS5_IJSC_iEEEEEENS5_IJNS5_IJNS5_IJNSA_ILi16EEESB_EEEiEEENS5_IJNS5_IJNSA_ILi0EEESC_EEENSA_ILi512EEEEEENS5_IJSV_iEEEEEEEEEEESK_S12_NS4_8TiledMMAINS4_8MMA_AtomIJNS4_27SM100_MMA_MXF8F6F4_2x1SM_SSISI_SI_fSJ_Li256ELi64ELNS4_4UMMA5MajorE0ELS17_0ELNS16_7ScaleInE0ELS18_0EEEEEENSM_INS5_IJSC_SC_SC_EEENS5_IJSV_SV_SV_EEEEENS5_IJNS4_10UnderscoreES1E_S1E_EEEEENS5_IJNS4_28SM100_TMA_2SM_LOAD_MULTICASTES1H_EEENS5_IJNS4_14ComposedLayoutINS4_7SwizzleILi3ELi4ELi3EEENS4_18smem_ptr_flag_bitsILi8EEENSM_INS5_IJNSA_ILi8EEENSA_ILi128EEEEEENS5_IJS1P_SC_EEEEEEENSM_INS5_IJNS5_IJNS5_IJSO_SC_EEENS5_IJSN_SC_EEEEEESC_NS5_IJSB_NSA_ILi2EEEEEEEEENS5_IJNS5_IJNS5_IJST_SX_EEESW_EEESV_NS5_IJSC_SX_EEEEEEEEEEEvNS4_8identityES1I_S25_vS26_EENS_8epilogue10collective18CollectiveEpilogueINS28_23Sm100TmaWarpSpecializedILi3ELi2ELi32ELb1ELb0EEEJNS5_IJS1P_SG_SF_EEENS5_IJNSM_IS1P_SC_EENSM_ISN_SC_EEEEENS_10bfloat16_tESL_S2H_SL_NS28_6fusion15FusionCallbacksIS2C_NS2I_17LinearCombinationIS2H_fS2H_fLNS_15FloatRoundStyleE2EEES2D_S2G_JEEENS4_5SM1004TMEM4LOAD26SM100_TMEM_LOAD_32dp32b32xENS4_13SM90_TMA_LOADENS1J_INS1K_ILi2ELi4ELi3EEENS1M_ILi16EEENSM_INS5_IJS1O_SN_EEES1V_EEEENS4_39AutoVectorizingCopyWithAssumedAlignmentILi128EEENS4_14SM90_TMA_STOREES2X_S2Z_S2Z_EEEvvEEEEvNT_6ParamsE,@"STO_CUDA_ENTRY STV_DEFAULT"
_ZN7cutlass13device_kernelINS_4gemm6kernel13GemmUniversalIN4cute5tupleIJiiiiEEENS1_10collective13CollectiveMmaINS1_46MainloopSm100TmaUmmaWarpSpecializedBlockScaledILi4ELi2ELi2ENS5_IJNS4_1CILi4EEESB_NSA_ILi1EEEEEEEENS5_IJNSA_ILi256EEENSA_ILi64EEESF_EEENS5_IJNS_12float_e4m3_tENS_13float_ue8m0_tEEEENS5_IJNS5_IJlSC_lEEENS4_6LayoutINS5_IJNS5_IJNS5_IJNSA_ILi32EEESB_EEEiEEESP_NS5_IJSC_iEEEEEENS5_IJNS5_IJNS5_IJNSA_ILi16EEESB_EEEiEEENS5_IJNS5_IJNSA_ILi0EEESC_EEENSA_ILi512EEEEEENS5_IJSV_iEEEEEEEEEEESK_S12_NS4_8TiledMMAINS4_8MMA_AtomIJNS4_27SM100_MMA_MXF8F6F4_2x1SM_SSISI_SI_fSJ_Li256ELi64ELNS4_4UMMA5MajorE0ELS17_0ELNS16_7ScaleInE0ELS18_0EEEEEENSM_INS5_IJSC_SC_SC_EEENS5_IJSV_SV_SV_EEEEENS5_IJNS4_10UnderscoreES1E_S1E_EEEEENS5_IJNS4_28SM100_TMA_2SM_LOAD_MULTICASTES1H_EEENS5_IJNS4_14ComposedLayoutINS4_7SwizzleILi3ELi4ELi3EEENS4_18smem_ptr_flag_bitsILi8EEENSM_INS5_IJNSA_ILi8EEENSA_ILi128EEEEEENS5_IJS1P_SC_EEEEEEENSM_INS5_IJNS5_IJNS5_IJSO_SC_EEENS5_IJSN_SC_EEEEEESC_NS5_IJSB_NSA_ILi2EEEEEEEEENS5_IJNS5_IJNS5_IJST_SX_EEESW_EEESV_NS5_IJSC_SX_EEEEEEEEEEEvNS4_8identityES1I_S25_vS26_EENS_8epilogue10collective18CollectiveEpilogueINS28_23Sm100TmaWarpSpecializedILi3ELi2ELi32ELb1ELb0EEEJNS5_IJS1P_SG_SF_EEENS5_IJNSM_IS1P_SC_EENSM_ISN_SC_EEEEENS_10bfloat16_tESL_S2H_SL_NS28_6fusion15FusionCallbacksIS2C_NS2I_17LinearCombinationIS2H_fS2H_fLNS_15FloatRoundStyleE2EEES2D_S2G_JEEENS4_5SM1004TMEM4LOAD26SM100_TMEM_LOAD_32dp32b32xENS4_13SM90_TMA_LOADENS1J_INS1K_ILi2ELi4ELi3EEENS1M_ILi16EEENSM_INS5_IJS1O_SN_EEES1V_EEEENS4_39AutoVectorizingCopyWithAssumedAlignmentILi128EEENS4_14SM90_TMA_STOREES2X_S2Z_S2Z_EEEvvEEEEvNT_6ParamsE:
[----:B------:R-:W1:Y:S01]  /*0000*/  LDC R1, c[0x0][0x37c] ;  /* 0x0000df00ff017b82 */ /* 0x000e620000000800 */
[----:B------:R-:W2:Y:S01]  /*0010*/  S2R R96, SR_TID.X ;  /* 0x0000000000607919 */ /* 0x000ea20000002100 */
[----:B------:R-:W3:Y:S06]  /*0020*/  LDCU.64 UR12, c[0x0][0xc90] ;  /* 0x00019200ff0c77ac */ /* 0x000eec0008000a00 */
[----:B------:R-:W4:Y:S01]  /*0030*/  S2UR UR4, SR_CgaCtaId ;  /* 0x00000000000479c3 */ /* 0x000f220000008800 */
[----:B------:R-:W-:Y:S02]  /*0040*/  PRMT R88, RZ, 0x7610, R88 ;  /* 0x00007610ff587816 */ /* 0x000fe40000000058 */
[----:B------:R-:W-:-:S02]  /*0050*/  ELECT P0, URZ, PT ;  /* 0x0000000000ff782f */ /* 0x000fc40003800000 */
[----:B---3--:R-:W-:-:S04]  /*0060*/  ISETP.NE.U32.AND P1, PT, RZ, UR12, PT ;  /* 0x0000000cff007c0c */ /* 0x008fc8000bf25070 */
[----:B------:R-:W-:Y:S01]  /*0070*/  ISETP.NE.AND.EX P2, PT, RZ, UR13, PT, P1 ;  /* 0x0000000dff007c0c */ /* 0x000fe2000bf45310 */
[----:B----4-:R-:W-:Y:S01]  /*0080*/  IMAD.U32 R92, RZ, RZ, UR4 ;  /* 0x00000004ff5c7e24 */ /* 0x010fe2000f8e00ff */
[----:B------:R-:W-:Y:S02]  /*0090*/  ULOP3.LUT UR5, UR4, 0x1, URZ, 0xc0, !UPT ;  /* 0x0000000104057892 */ /* 0x000fe4000f8ec0ff */
[----:B------:R-:W-:Y:S01]  /*00a0*/  ULOP3.LUT UR4, UR4, 0x1, URZ, 0x3c, !UPT ;  /* 0x0000000104047892 */ /* 0x000fe2000f8e3cff */
[----:B--2---:R-:W-:-:S03]  /*00b0*/  SHF.R.U32.HI R89, RZ, 0x5, R96 ;  /* 0x00000005ff597819 */ /* 0x004fc60000011660 */
[----:B------:R-:W-:Y:S02]  /*00c0*/  IMAD.U32 R2, RZ, RZ, UR5 ;  /* 0x00000005ff027e24 */ /* 0x000fe4000f8e00ff */
[----:B------:R-:W2:Y:S02]  /*00d0*/  SHFL.IDX PT, R0, R89, RZ, 0x1f ;  /* 0x00001fff59007589 */ /* 0x000ea400000e0000 */
[----:B--2---:R-:W-:Y:S01]  /*00e0*/  R2UR UR19, R0 ;  /* 0x00000000001372ca */ /* 0x004fe200000e0000 */
[----:B------:R-:W-:Y:S01]  /*00f0*/  IMAD.U32 R0, RZ, RZ, UR4 ;  /* 0x00000004ff007e24 */ /* 0x000fe2000f8e00ff */
[----:B-1----:R-:W-:-:S13]  /*0100*/  @P2 BRA `(.L_x_0) ;  /* 0x0000000000302947 */ /* 0x002fda0003800000 */
[----:B------:R-:W1:Y:S02]  /*0110*/  LDCU.64 UR4, c[0x0][0xc88] ;  /* 0x00019100ff0477ac */ /* 0x000e640008000a00 */
[----:B-1----:R-:W-:-:S04]  /*0120*/  UISETP.NE.U32.AND UP0, UPT, UR4, URZ, UPT ;  /* 0x000000ff0400728c */ /* 0x002fc8000bf05070 */
[----:B------:R-:W-:-:S09]  /*0130*/  UISETP.NE.AND.EX UP0, UPT, UR5, URZ, UPT, UP0 ;  /* 0x000000ff0500728c */ /* 0x000fd2000bf05300 */
[----:B------:R-:W-:Y:S05]  /*0140*/  BRA.U !UP0, `(.L_x_1) ;  /* 0x0000000108147547 */ /* 0x000fea000b800000 */
[----:B------:R-:W1:Y:S01]  /*0150*/  LDC.64 R4, c[0x0][0xc88] ;  /* 0x00032200ff047b82 */ /* 0x000e620000000a00 */
[----:B------:R-:W1:Y:S02]  /*0160*/  LDCU.64 UR4, c[0x0][0x358] ;  /* 0x00006b00ff0477ac */ /* 0x000e640008000a00 */
[----:B-1----:R1:W5:Y:S01]  /*0170*/  LDG.E R41, desc[UR4][R4.64] ;  /* 0x0000000404297981 */ /* 0x002362000c1e1900 */
[----:B------:R-:W-:Y:S01]  /*0180*/  HFMA2 R88, -RZ, RZ, 0, 5.9604644775390625e-08 ;  /* 0x00000001ff587431 */ /* 0x000fe200000001ff */
[----:B------:R-:W-:Y:S05]  /*0190*/  BRA `(.L_x_0) ;  /* 0x00000000000c7947 */ /* 0x000fea0003800000 */
.L_x_1:
[----:B------:R-:W1:Y:S01]  /*01a0*/  LDCU UR4, c[0x0][0xc80] ;  /* 0x00019000ff0477ac */ /* 0x000e620008000800 */
[----:B------:R-:W-:Y:S01]  /*01b0*/  HFMA2 R88, -RZ, RZ, 0, 5.9604644775390625e-08 ;  /* 0x00000001ff587431 */ /* 0x000fe200000001ff */
[----:B-1----:R-:W-:-:S07]  /*01c0*/  MOV R41, UR4 ;  /* 0x0000000400297c02 */ /* 0x002fce0008000f00 */
.L_x_0:
[----:B------:R-:W2:Y:S02]  /*01d0*/  LDCU.64 UR4, c[0x0][0xcb0] ;  /* 0x00019600ff0477ac */ /* 0x000ea40008000a00 */
[----:B--2---:R-:W-:-:S04]  /*01e0*/  UISETP.NE.U32.AND UP0, UPT, UR4, URZ, UPT ;  /* 0x000000ff0400728c */ /* 0x004fc8000bf05070 */
[----:B------:R-:W-:-:S09]  /*01f0*/  UISETP.NE.AND.EX UP0, UPT, UR5, URZ, UPT, UP0 ;  /* 0x000000ff0500728c */ /* 0x000fd2000bf05300 */
[----:B------:R-:W-:Y:S05]  /*0200*/  BRA.U UP0, `(.L_x_2) ;  /* 0x0000000100287547 */ /* 0x000fea000b800000 */
[----:B------:R-:W2:Y:S02]  /*0210*/  LDCU.64 UR4, c[0x0][0xca8] ;  /* 0x00019500ff0477ac */ /* 0x000ea40008000a00 */
[----:B--2---:R-:W-:-:S04]  /*0220*/  UISETP.NE.U32.AND UP0, UPT, UR4, URZ, UPT ;  /* 0x000000ff0400728c */ /* 0x004fc8000bf05070 */
[----:B------:R-:W-:-:S09]  /*0230*/  UISETP.NE.AND.EX UP0, UPT, UR5, URZ, UPT, UP0 ;  /* 0x000000ff0500728c */ /* 0x000fd2000bf05300 */
[----:B------:R-:W-:Y:S05]  /*0240*/  BRA.U !UP0, `(.L_x_3) ;  /* 0x0000000108107547 */ /* 0x000fea000b800000 */
[----:B------:R-:W2:Y:S01]  /*0250*/  LDC.64 R38, c[0x0][0xca8] ;  /* 0x00032a00ff267b82 */ /* 0x000ea20000000a00 */
[----:B------:R-:W2:Y:S02]  /*0260*/  LDCU.64 UR4, c[0x0][0x358] ;  /* 0x00006b00ff0477ac */ /* 0x000ea40008000a00 */
[----:B--2---:R2:W5:Y:S01]  /*0270*/  LDG.E R38, desc[UR4][R38.64] ;  /* 0x0000000426267981 */ /* 0x004562000c1e1900 */
[----:B------:R-:W-:Y:S05]  /*0280*/  BRA `(.L_x_2) ;  /* 0x0000000000087947 */ /* 0x000fea0003800000 */
.L_x_3:
[----:B------:R-:W2:Y:S02]  /*0290*/  LDCU UR4, c[0x0][0xca0] ;  /* 0x00019400ff0477ac */ /* 0x000ea40008000800 */
[----:B--2---:R-:W-:Y:S02]  /*02a0*/  MOV R38, UR4 ;  /* 0x0000000400267c02 */ /* 0x004fe40008000f00 */
.L_x_2:
[----:B------:R-:W-:Y:S01]  /*02b0*/  IMAD.U32 R3, RZ, RZ, UR19 ;  /* 0x00000013ff037e24 */ /* 0x000fe2000f8e00ff */
[----:B------:R-:W-:Y:S04]  /*02c0*/  BSSY.RECONVERGENT B0, `(.L_x_4) ;  /* 0x0000012000007945 */ /* 0x000fe80003800200 */
[C---:B------:R-:W-:Y:S02]  /*02d0*/  ISETP.NE.OR P3, PT, R3.reuse, 0x1, !P0 ;  /* 0x000000010300780c */ /* 0x040fe40004765670 */
[----:B------:R-:W-:-:S11]  /*02e0*/  ISETP.NE.OR P2, PT, R3, 0x3, !P0 ;  /* 0x000000030300780c */ /* 0x000fd60004745670 */
[----:B------:R-:W-:Y:S05]  /*02f0*/  @P3 BRA `(.L_x_5) ;  /* 0x0000000000383947 */ /* 0x000fea0003800000 */
[----:B------:R-:W3:Y:S02]  /*0300*/  LDCU.64 UR4, c[0x0][0x348] ;  /* 0x00006900ff0477ac */ /* 0x000ee40008000a00 */
[----:B---3--:R-:W-:Y:S02]  /*0310*/  UIADD3 UR10, UP3, UPT, UR4, 0x80, URZ ;  /* 0x00000080040a7890 */ /* 0x008fe4000ff7e0ff */
[----:B------:R-:W-:Y:S02]  /*0320*/  UIADD3 UR8, UP2, UPT, UR4, 0x180, URZ ;  /* 0x0000018004087890 */ /* 0x000fe4000ff5e0ff */
[----:B------:R-:W-:Y:S02]  /*0330*/  UIADD3 UR6, UP1, UPT, UR4, 0x280, URZ ;  /* 0x0000028004067890 */ /* 0x000fe4000ff3e0ff */
[----:B------:R-:W-:Y:S02]  /*0340*/  UIADD3 UR4, UP0, UPT, UR4, 0x380, URZ ;  /* 0x0000038004047890 */ /* 0x000fe4000ff1e0ff */
[----:B------:R-:W-:-:S02]  /*0350*/  UIADD3.X UR11, UPT, UPT, URZ, UR5, URZ, UP3, !UPT ;  /* 0x00000005ff0b7290 */ /* 0x000fc40009ffe4ff */
[----:B------:R-:W-:Y:S02]  /*0360*/  UIADD3.X UR9, UPT, UPT, URZ, UR5, URZ, UP2, !UPT ;  /* 0x00000005ff097290 */ /* 0x000fe400097fe4ff */
[----:B------:R-:W-:Y:S02]  /*0370*/  UIADD3.X UR7, UPT, UPT, URZ, UR5, URZ, UP1, !UPT ;  /* 0x00000005ff077290 */ /* 0x000fe40008ffe4ff */
[----:B------:R-:W-:-:S03]  /*0380*/  UIADD3.X UR5, UPT, UPT, URZ, UR5, URZ, UP0, !UPT ;  /* 0x00000005ff057290 */ /* 0x000fc600087fe4ff */
[----:B------:R3:W-:Y:S02]  /*0390*/  UTMACCTL.PF [UR10] ;  /* 0x000000000a0079b9 */ /* 0x0007e40008040000 */
[----:B------:R3:W-:Y:S02]  /*03a0*/  UTMACCTL.PF [UR8] ;  /* 0x00000000080079b9 */ /* 0x0007e40008040000 */
[----:B------:R3:W-:Y:S02]  /*03b0*/  UTMACCTL.PF [UR6] ;  /* 0x00000000060079b9 */ /* 0x0007e40008040000 */
[----:B------:R3:W-:Y:S02]  /*03c0*/  UTMACCTL.PF [UR4] ;  /* 0x00000000040079b9 */ /* 0x0007e40008040000 */
[----:B---3--:R-:W-:Y:S01]  /*03d0*/  NOP ;  /* 0x0000000000007918 */ /* 0x008fe20000000000 */
.L_x_5:
[----:B------:R-:W-:Y:S05]  /*03e0*/  BSYNC.RECONVERGENT B0 ;  /* 0x0000000000007941 */ /* 0x000fea0003800200 */
.L_x_4:
[----:B------:R-:W-:Y:S04]  /*03f0*/  BSSY.RECONVERGENT B0, `(.L_x_6) ;  /* 0x000000a000007945 */ /* 0x000fe80003800200 */
[----:B------:R-:W-:Y:S05]  /*0400*/  @P2 BRA `(.L_x_7) ;  /* 0x0000000000202947 */ /* 0x000fea0003800000 */
[----:B------:R-:W3:Y:S02]  /*0410*/  LDCU.64 UR4, c[0x0][0x348] ;  /* 0x00006900ff0477ac */ /* 0x000ee40008000a00 */
[----:B---3--:R-:W-:Y:S02]  /*0420*/  UIADD3 UR6, UP1, UPT, UR4, 0x980, URZ ;  /* 0x0000098004067890 */ /* 0x008fe4000ff3e0ff */
[----:B------:R-:W-:Y:S02]  /*0430*/  UIADD3 UR4, UP0, UPT, UR4, 0xa80, URZ ;  /* 0x00000a8004047890 */ /* 0x000fe4000ff1e0ff */
[----:B------:R-:W-:Y:S02]  /*0440*/  UIADD3.X UR7, UPT, UPT, URZ, UR5, URZ, UP1, !UPT ;  /* 0x00000005ff077290 */ /* 0x000fe40008ffe4ff */
[----:B------:R-:W-:-:S07]  /*0450*/  UIADD3.X UR5, UPT, UPT, URZ, UR5, URZ, UP0, !UPT ;  /* 0x00000005ff057290 */ /* 0x000fce00087fe4ff */
[----:B------:R3:W-:Y:S02]  /*0460*/  UTMACCTL.PF [UR6] ;  /* 0x00000000060079b9 */ /* 0x0007e40008040000 */
[----:B------:R3:W-:Y:S02]  /*0470*/  UTMACCTL.PF [UR4] ;  /* 0x00000000040079b9 */ /* 0x0007e40008040000 */
[----:B---3--:R-:W-:Y:S01]  /*0480*/  NOP ;  /* 0x0000000000007918 */ /* 0x008fe20000000000 */
.L_x_7:
[----:B------:R-:W-:Y:S05]  /*0490*/  BSYNC.RECONVERGENT B0 ;  /* 0x0000000000007941 */ /* 0x000fea0003800200 */
.L_x_6:
[----:B------:R-:W3:Y:S01]  /*04a0*/  LDCU.64 UR4, c[0x0][0xc88] ;  /* 0x00019100ff0477ac */ /* 0x000ee20008000a00 */
[----:B------:R-:W-:Y:S01]  /*04b0*/  ISETP.NE.AND.EX P1, PT, RZ, UR13, PT, P1 ;  /* 0x0000000dff007c0c */ /* 0x000fe2000bf25310 */
[----:B------:R-:W-:Y:S01]  /*04c0*/  UPLOP3.LUT UP3, UPT, UPT, UPT, UPT, 0x80, 0x8 ;  /* 0x000000000008789c */ /* 0x000fe20003f6f070 */
[----:B---3--:R-:W-:-:S04]  /*04d0*/  ISETP.NE.U32.AND P2, PT, RZ, UR4, PT ;  /* 0x00000004ff007c0c */ /* 0x008fc8000bf45070 */
[----:B------:R-:W-:-:S13]  /*04e0*/  ISETP.NE.AND.EX P2, PT, RZ, UR5, PT, P2 ;  /* 0x00000005ff007c0c */ /* 0x000fda000bf45320 */
[----:B------:R-:W-:Y:S05]  /*04f0*/  @P2 BRA P1, `(.L_x_8) ;  /* 0x0000000000282947 */ /* 0x000fea0000800000 */
[----:B------:R-:W-:Y:S01]  /*0500*/  UISETP.NE.U32.AND UP0, UPT, UR12, URZ, UPT ;  /* 0x000000ff0c00728c */ /* 0x000fe2000bf05070 */
[----:B-----5:R-:W-:Y:S01]  /*0510*/  FSETP.NEU.AND P1, PT, R41, RZ, PT ;  /* 0x000000ff2900720b */ /* 0x020fe20003f2d000 */
[----:B------:R-:W-:Y:S02]  /*0520*/  UISETP.NE.U32.AND UP2, UPT, UR4, URZ, UPT ;  /* 0x000000ff0400728c */ /* 0x000fe4000bf45070 */
[----:B------:R-:W-:Y:S02]  /*0530*/  UISETP.NE.AND.EX UP1, UPT, UR13, URZ, UPT, UP0 ;  /* 0x000000ff0d00728c */ /* 0x000fe4000bf25300 */
[----:B------:R-:W-:-:S04]  /*0540*/  UISETP.NE.AND.EX UP0, UPT, UR5, URZ, UPT, UP2 ;  /* 0x000000ff0500728c */ /* 0x000fc8000bf05320 */
[----:B------:R-:W-:-:S04]  /*0550*/  USEL UR4, URZ, 0xffffffff, UP0 ;  /* 0xffffffffff047887 */ /* 0x000fc80008000000 */
[----:B------:R-:W-:Y:S01]  /*0560*/  VOTEU.ANY UP0, P1 ;  /* 0x0000000000ff7886 */ /* 0x000fe20000800100 */
[----:B------:R-:W-:-:S04]  /*0570*/  @!UP1 USEL UR4, URZ, 0xffffffff, UP0 ;  /* 0xffffffffff049887 */ /* 0x000fc80008000000 */
[----:B------:R-:W-:-:S04]  /*0580*/  ULOP3.LUT UR4, UR4, 0x1, URZ, 0xc0, !UPT ;  /* 0x0000000104047892 */ /* 0x000fc8000f8ec0ff */
[----:B------:R-:W-:-:S11]  /*0590*/  UISETP.NE.U32.AND UP3, UPT, UR4, 0x1, UPT ;  /* 0x000000010400788c */ /* 0x000fd6000bf65070 */
.L_x_8:
[----:B------:R-:W3:Y:S01]  /*05a0*/  SHFL.IDX PT, R3, R89, RZ, 0x1f ;  /* 0x00001fff59037589 */ /* 0x000ee200000e0000 */
[----:B------:R-:W-:Y:S01]  /*05b0*/  R2UR UR4, R2 ;  /* 0x00000000020472ca */ /* 0x000fe200000e0000 */
[----:B------:R-:W-:-:S04]  /*05c0*/  UISETP.NE.AND UP0, UPT, UR19, 0x2, UPT ;  /* 0x000000021300788c */ /* 0x000fc8000bf05270 */
[----:B------:R-:W-:-:S08]  /*05d0*/  USEL UR61, URZ, 0x1, UP0 ;  /* 0x00000001ff3d7887 */ /* 0x000fd00008000000 */
[----:B------:R-:W-:-:S06]  /*05e0*/  UISETP.EQ.AND UP1, UPT, UR4, URZ, !UP0 ;  /* 0x000000ff0400728c */ /* 0x000fcc000c722270 */
[----:B------:R-:W-:Y:S02]  /*05f0*/  PLOP3.LUT P4, PT, P0, PT, UP1, 0x80, 0x8 ;  /* 0x000000000008781c */ /* 0x000fe4000078f018 */
[----:B---3--:R-:W-:-:S13]  /*0600*/  ISETP.NE.AND P1, PT, R3, RZ, PT ;  /* 0x000000ff0300720c */ /* 0x008fda0003f25270 */
[----:B------:R-:W-:Y:S05]  /*0610*/  @P1 BRA `(.L_x_9) ;  /* 0x0000000000581947 */ /* 0x000fea0003800000 */
[----:B------:R-:W-:Y:S01]  /*0620*/  R2UR UR5, R92 ;  /* 0x000000005c0572ca */ /* 0x000fe200000e0000 */
[----:B------:R-:W-:Y:S01]  /*0630*/  UMOV UR4, 0x400 ;  /* 0x0000040000047882 */ /* 0x000fe20000000000 */
[----:B------:R-:W-:Y:S01]  /*0640*/  UMOV UR8, 0x1 ;  /* 0x0000000100087882 */ /* 0x000fe20000000000 */
[----:B------:R-:W-:Y:S01]  /*0650*/  UMOV UR6, 0x5 ;  /* 0x0000000500067882 */ /* 0x000fe20000000000 */
[----:B------:R-:W-:-:S04]  /*0660*/  UIADD3 UR8, UPT, UPT, -UR8, 0x100000, URZ ;  /* 0x0010000008087890 */ /* 0x000fc8000fffe1ff */
[----:B------:R-:W-:Y:S02]  /*0670*/  USHF.L.U32 UR9, UR8, 0xb, URZ ;  /* 0x0000000b08097899 */ /* 0x000fe400080006ff */
[----:B------:R-:W-:Y:S02]  /*0680*/  USHF.L.U32 UR8, UR8, 0x1, URZ ;  /* 0x0000000108087899 */ /* 0x000fe400080006ff */
[----:B------:R-:W-:-:S04]  /*0690*/  UIADD3 UR6, UPT, UPT, -UR6, 0x100000, URZ ;  /* 0x0010000006067890 */ /* 0x000fc8000fffe1ff */
[----:B------:R-:W-:Y:S02]  /*06a0*/  USHF.L.U32 UR7, UR6, 0xb, URZ ;  /* 0x0000000b06077899 */ /* 0x000fe400080006ff */
[----:B------:R-:W-:Y:S01]  /*06b0*/  USHF.L.U32 UR6, UR6, 0x1, URZ ;  /* 0x0000000106067899 */ /* 0x000fe200080006ff */
[----:B------:R-:W-:Y:S01]  /*06c0*/  ELECT P1, URZ, PT ;  /* 0x0000000000ff782f */ /* 0x000fe20003820000 */
[----:B------:R-:W-:Y:S01]  /*06d0*/  ULEA UR4, UR5, UR4, 0x18 ;  /* 0x0000000405047291 */ /* 0x000fe2000f8ec0ff */
[----:B------:R-:W3:Y:S11]  /*06e0*/  FENCE.VIEW.ASYNC.S ;  /* 0x00000000000073c6 */ /* 0x000ef60000000000 */
[----:B---3--:R3:W4:Y:S01]  /*06f0*/  SYNCS.EXCH.64 URZ, [UR4], UR8 ;  /* 0x0000000804ff75b2 */ /* 0x0087220008000100 */
[----:B------:R3:W1:Y:S01]  /*0700*/  SYNCS.EXCH.64 URZ, [UR4+0x20], UR6 ;  /* 0x0000200604ff75b2 */ /* 0x0006620008000100 */
[----:B------:R3:W1:Y:S01]  /*0710*/  SYNCS.EXCH.64 URZ, [UR4+0x8], UR8 ;  /* 0x0000080804ff75b2 */ /* 0x0006620008000100 */
[----:B------:R3:W1:Y:S01]  /*0720*/  SYNCS.EXCH.64 URZ, [UR4+0x28], UR6 ;  /* 0x0000280604ff75b2 */ /* 0x0006620008000100 */
[----:B------:R3:W1:Y:S01]  /*0730*/  SYNCS.EXCH.64 URZ, [UR4+0x10], UR8 ;  /* 0x0000100804ff75b2 */ /* 0x0006620008000100 */
[----:B------:R3:W1:Y:S01]  /*0740*/  SYNCS.EXCH.64 URZ, [UR4+0x30], UR6 ;  /* 0x0000300604ff75b2 */ /* 0x0006620008000100 */
[----:B------:R3:W1:Y:S01]  /*0750*/  SYNCS.EXCH.64 URZ, [UR4+0x18], UR8 ;  /* 0x0000180804ff75b2 */ /* 0x0006620008000100 */
[----:B------:R3:W1:Y:S01]  /*0760*/  SYNCS.EXCH.64 URZ, [UR4+0x38], UR6 ;  /* 0x0000380604ff75b2 */ /* 0x0006620008000100 */
[----:B------:R-:W-:Y:S01]  /*0770*/  NOP ;  /* 0x0000000000007918 */ /* 0x000fe20000000000 */
.L_x_9:
[----:B------:R-:W2:Y:S01]  /*0780*/  SHFL.IDX PT, R3, R89, RZ, 0x1f ;  /* 0x00001fff59037589 */ /* 0x000ea200000e0000 */
[----:B------:R-:W-:Y:S01]  /*0790*/  NOP ;  /* 0x0000000000007918 */ /* 0x000fe20000000000 */
[----:B--2---:R-:W-:-:S13]  /*07a0*/  ISETP.NE.AND P1, PT, R3, 0x1, PT ;  /* 0x000000010300780c */ /* 0x004fda0003f25270 */
[----:B------:R-:W-:Y:S05]  /*07b0*/  @P1 BRA `(.L_x_10) ;  /* 0x0000000000501947 */ /* 0x000fea0003800000 */
[----:B------:R-:W-:Y:S01]  /*07c0*/  R2UR UR5, R92 ;  /* 0x000000005c0572ca */ /* 0x000fe200000e0000 */
[----:B---3--:R-:W-:Y:S01]  /*07d0*/  UMOV UR4, 0x400 ;  /* 0x0000040000047882 */ /* 0x008fe20000000000 */
        /* <DEDUP_REMOVED lines=10> */
[----:B------:R-:W2:Y:S11]  /*0880*/  FENCE.VIEW.ASYNC.S ;  /* 0x00000000000073c6 */ /* 0x000eb60000000000 */
[----:B--2---:R2:W3:Y:S01]  /*0890*/  SYNCS.EXCH.64 URZ, [UR4+0x40], UR8 ;  /* 0x0000400804ff75b2 */ /* 0x0044e20008000100 */
[----:B------:R2:W1:Y:S01]  /*08a0*/  SYNCS.EXCH.64 URZ, [UR4+0x58], UR6 ;  /* 0x0000580604ff75b2 */ /* 0x0004620008000100 */
[----:B------:R2:W1:Y:S01]  /*08b0*/  SYNCS.EXCH.64 URZ, [UR4+0x48], UR8 ;  /* 0x0000480804ff75b2 */ /* 0x0004620008000100 */
[----:B------:R2:W1:Y:S01]  /*08c0*/  SYNCS.EXCH.64 URZ, [UR4+0x60], UR6 ;  /* 0x0000600604ff75b2 */ /* 0x0004620008000100 */
[----:B------:R2:W1:Y:S01]  /*08d0*/  SYNCS.EXCH.64 URZ, [UR4+0x50], UR8 ;  /* 0x0000500804ff75b2 */ /* 0x0004620008000100 */
[----:B------:R2:W1:Y:S01]  /*08e0*/  SYNCS.EXCH.64 URZ, [UR4+0x68], UR6 ;  /* 0x0000680604ff75b2 */ /* 0x0004620008000100 */
[----:B------:R-:W-:Y:S01]  /*08f0*/  NOP ;  /* 0x0000000000007918 */ /* 0x000fe20000000000 */
.L_x_10:
[----:B------:R-:W4:Y:S01]  /*0900*/  SHFL.IDX PT, R3, R89, RZ, 0x1f ;  /* 0x00001fff59037589 */ /* 0x000f2200000e0000 */
[----:B------:R-:W-:Y:S01]  /*0910*/  NOP ;  /* 0x0000000000007918 */ /* 0x000fe20000000000 */
[----:B----4-:R-:W-:-:S13]  /*0920*/  ISETP.NE.AND P1, PT, R3, 0x3, PT ;  /* 0x000000030300780c */ /* 0x010fda0003f25270 */
[----:B------:R-:W-:Y:S05]  /*0930*/  @P1 BRA `(.L_x_11) ;  /* 0x0000000000301947 */ /* 0x000fea0003800000 */
[----:B------:R-:W-:Y:S01]  /*0940*/  R2UR UR5, R92 ;  /* 0x000000005c0572ca */ /* 0x000fe200000e0000 */
[----:B--23--:R-:W-:Y:S01]  /*0950*/  UMOV UR6, 0x400 ;  /* 0x0000040000067882 */ /* 0x00cfe20000000000 */
[----:B------:R-:W-:Y:S01]  /*0960*/  UMOV UR4, 0x20 ;  /* 0x0000002000047882 */ /* 0x000fe20000000000 */
[----:B------:R-:W-:-:S10]  /*0970*/  ELECT P1, URZ, PT ;  /* 0x0000000000ff782f */ /* 0x000fd40003820000 */
[----:B------:R-:W-:Y:S02]  /*0980*/  ULEA UR6, UR5, UR6, 0x18 ;  /* 0x0000000605067291 */ /* 0x000fe4000f8ec0ff */
[----:B------:R-:W-:-:S04]  /*0990*/  UIADD3 UR4, UPT, UPT, -UR4, 0x100000, URZ ;  /* 0x0010000004047890 */ /* 0x000fc8000fffe1ff */
[----:B------:R-:W-:Y:S02]  /*09a0*/  USHF.L.U32 UR5, UR4, 0xb, URZ ;  /* 0x0000000b04057899 */ /* 0x000fe400080006ff */
[----:B------:R-:W-:Y:S01]  /*09b0*/  USHF.L.U32 UR4, UR4, 0x1, URZ ;  /* 0x0000000104047899 */ /* 0x000fe200080006ff */
[----:B------:R-:W2:Y:S11]  /*09c0*/  FENCE.VIEW.ASYNC.S ;  /* 0x00000000000073c6 */ /* 0x000eb60000000000 */
[----:B--2---:R4:W2:Y:S01]  /*09d0*/  SYNCS.EXCH.64 URZ, [UR6+0x70], UR4 ;  /* 0x0000700406ff75b2 */ /* 0x0048a20008000100 */
[----:B------:R4:W3:Y:S02]  /*09e0*/  SYNCS.EXCH.64 URZ, [UR6+0x78], UR4 ;  /* 0x0000780406ff75b2 */ /* 0x0008e40008000100 */
[----:B----4-:R-:W-:Y:S01]  /*09f0*/  NOP ;  /* 0x0000000000007918 */ /* 0x010fe20000000000 */
.L_x_11:
[----:B------:R-:W4:Y:S01]  /*0a00*/  SHFL.IDX PT, R3, R89, RZ, 0x1f ;  /* 0x00001fff59037589 */ /* 0x000f2200000e0000 */
[----:B------:R-:W-:Y:S01]  /*0a10*/  NOP ;  /* 0x0000000000007918 */ /* 0x000fe20000000000 */
[----:B----4-:R-:W-:-:S13]  /*0a20*/  ISETP.NE.AND P1, PT, R3, 0x4, PT ;  /* 0x000000040300780c */ /* 0x010fda0003f25270 */
[----:B------:R-:W-:Y:S05]  /*0a30*/  @P1 BRA `(.L_x_12) ;  /* 0x00000000004c1947 */ /* 0x000fea0003800000 */
[----:B------:R-:W-:Y:S01]  /*0a40*/  R2UR UR5, R92 ;  /* 0x000000005c0572ca */ /* 0x000fe200000e0000 */
[----:B--23--:R-:W-:Y:S01]  /*0a50*/  UMOV UR4, 0xe20 ;  /* 0x00000e2000047882 */ /* 0x00cfe20000000000 */
[----:B------:R-:W-:Y:S01]  /*0a60*/  UMOV UR6, 0x400 ;  /* 0x0000040000067882 */ /* 0x000fe20000000000 */
[----:B------:R-:W-:Y:S01]  /*0a70*/  USEL UR4, UR4, 0xc20, UP3 ;  /* 0x00000c2004047887 */ /* 0x000fe20009800000 */
[----:B------:R-:W-:Y:S01]  /*0a80*/  UMOV UR8, 0x1 ;  /* 0x0000000100087882 */ /* 0x000fe20000000000 */
[----:B------:R-:W-:Y:S01]  /*0a90*/  ELECT P1, URZ, PT ;  /* 0x0000000000ff782f */ /* 0x000fe20003820000 */
[----:B------:R-:W-:-:S04]  /*0aa0*/  UIADD3 UR8, UPT, UPT, -UR8, 0x100000, URZ ;  /* 0x0010000008087890 */ /* 0x000fc8000fffe1ff */
[----:B------:R-:W-:Y:S02]  /*0ab0*/  USHF.L.U32 UR9, UR8, 0xb, URZ ;  /* 0x0000000b08097899 */ /* 0x000fe400080006ff */
[----:B------:R-:W-:Y:S02]  /*0ac0*/  USHF.L.U32 UR8, UR8, 0x1, URZ ;  /* 0x0000000108087899 */ /* 0x000fe400080006ff */
[----:B------:R-:W-:Y:S02]  /*0ad0*/  ULEA UR6, UR5, UR6, 0x18 ;  /* 0x0000000605067291 */ /* 0x000fe4000f8ec0ff */
[----:B------:R-:W-:-:S04]  /*0ae0*/  UIADD3 UR4, UPT, UPT, -UR4, 0x100000, URZ ;  /* 0x0010000004047890 */ /* 0x000fc8000fffe1ff */
[----:B------:R-:W-:Y:S02]  /*0af0*/  USHF.L.U32 UR5, UR4, 0xb, URZ ;  /* 0x0000000b04057899 */ /* 0x000fe400080006ff */
[----:B------:R-:W-:Y:S01]  /*0b00*/  USHF.L.U32 UR4, UR4, 0x1, URZ ;  /* 0x0000000104047899 */ /* 0x000fe200080006ff */
[----:B------:R-:W2:Y:S03]  /*0b10*/  FENCE.VIEW.ASYNC.S ;  /* 0x00000000000073c6 */ /* 0x000ea60000000000 */
[----:B--2---:R4:W2:Y:S08]  /*0b20*/  SYNCS.EXCH.64 URZ, [UR6+0x80], UR8 ;  /* 0x0000800806ff75b2 */ /* 0x0048b00008000100 */
[----:B------:R4:W3:Y:S01]  /*0b30*/  SYNCS.EXCH.64 URZ, [UR6+0x90], UR4 ;  /* 0x0000900406ff75b2 */ /* 0x0008e20008000100 */
[----:B------:R4:W1:Y:S01]  /*0b40*/  SYNCS.EXCH.64 URZ, [UR6+0x88], UR8 ;  /* 0x0000880806ff75b2 */ /* 0x0008620008000100 */
[----:B------:R4:W1:Y:S02]  /*0b50*/  SYNCS.EXCH.64 URZ, [UR6+0x98], UR4 ;  /* 0x0000980406ff75b2 */ /* 0x0008640008000100 */
[----:B----4-:R-:W-:Y:S01]  /*0b60*/  NOP ;  /* 0x0000000000007918 */ /* 0x010fe20000000000 */
.L_x_12:
[----:B------:R-:W4:Y:S01]  /*0b70*/  SHFL.IDX PT, R3, R89, RZ, 0x1f ;  /* 0x00001fff59037589 */ /* 0x000f2200000e0000 */
[----:B------:R-:W-:Y:S01]  /*0b80*/  NOP ;  /* 0x0000000000007918 */ /* 0x000fe20000000000 */
[----:B----4-:R-:W-:-:S13]  /*0b90*/  ISETP.NE.AND P1, PT, R3, 0x5, PT ;  /* 0x000000050300780c */ /* 0x010fda0003f25270 */
[----:B------:R-:W-:Y:S05]  /*0ba0*/  @P1 BRA `(.L_x_13) ;  /* 0x0000000000481947 */ /* 0x000fea0003800000 */
[----:B------:R-:W-:Y:S01]  /*0bb0*/  R2UR UR5, R92 ;  /* 0x000000005c0572ca */ /* 0x000fe200000e0000 */
[----:B--23--:R-:W-:Y:S01]  /*0bc0*/  UMOV UR4, 0x400 ;  /* 0x0000040000047882 */ /* 0x00cfe20000000000 */
        /* <DEDUP_REMOVED lines=11> */
[----:B--2---:R4:W2:Y:S01]  /*0c80*/  SYNCS.EXCH.64 URZ, [UR4+0xa0], UR6 ;  /* 0x0000a00604ff75b2 */ /* 0x0048a20008000100 */
[----:B------:R4:W3:Y:S01]  /*0c90*/  SYNCS.EXCH.64 URZ, [UR4+0xb0], UR8 ;  /* 0x0000b00804ff75b2 */ /* 0x0008e20008000100 */
[----:B------:R4:W1:Y:S01]  /*0ca0*/  SYNCS.EXCH.64 URZ, [UR4+0xa8], UR6 ;  /* 0x0000a80604ff75b2 */ /* 0x0008620008000100 */
[----:B------:R4:W1:Y:S02]  /*0cb0*/  SYNCS.EXCH.64 URZ, [UR4+0xb8], UR8 ;  /* 0x0000b80804ff75b2 */ /* 0x0008640008000100 */
[----:B----4-:R-:W-:Y:S01]  /*0cc0*/  NOP ;  /* 0x0000000000007918 */ /* 0x010fe20000000000 */
.L_x_13:
[----:B------:R-:W4:Y:S01]  /*0cd0*/  SHFL.IDX PT, R3, R89, RZ, 0x1f ;  /* 0x00001fff59037589 */ /* 0x000f2200000e0000 */
[----:B------:R-:W-:Y:S01]  /*0ce0*/  ISETP.NE.OR P0, PT, RZ, UR19, !P0 ;  /* 0x00000013ff007c0c */ /* 0x000fe2000c705670 */
[----:B------:R-:W-:Y:S01]  /*0cf0*/  NOP ;  /* 0x0000000000007918 */ /* 0x000fe20000000000 */
[----:B----4-:R-:W-:-:S13]  /*0d00*/  ISETP.NE.AND P1, PT, R3, 0x3, PT ;  /* 0x000000030300780c */ /* 0x010fda0003f25270 */
[----:B------:R-:W-:Y:S05]  /*0d10*/  @P1 BRA `(.L_x_14) ;  /* 0x0000000000381947 */ /* 0x000fea0003800000 */
[----:B------:R-:W-:Y:S01]  /*0d20*/  R2UR UR5, R92 ;  /* 0x000000005c0572ca */ /* 0x000fe200000e0000 */
[----:B--23--:R-:W-:Y:S01]  /*0d30*/  UMOV UR4, 0x400 ;  /* 0x0000040000047882 */ /* 0x00cfe20000000000 */
[----:B------:R-:W-:Y:S01]  /*0d40*/  UMOV UR6, 0x20 ;  /* 0x0000002000067882 */ /* 0x000fe20000000000 */
[----:B------:R-:W-:Y:S01]  /*0d50*/  ELECT P1, URZ, PT ;  /* 0x0000000000ff782f */ /* 0x000fe20003820000 */
[----:B------:R-:W-:-:S04]  /*0d60*/  UIADD3 UR6, UPT, UPT, -UR6, 0x100000, URZ ;  /* 0x0010000006067890 */ /* 0x000fc8000fffe1ff */
[----:B------:R-:W-:Y:S02]  /*0d70*/  USHF.L.U32 UR7, UR6, 0xb, URZ ;  /* 0x0000000b06077899 */ /* 0x000fe400080006ff */
[----:B------:R-:W-:-:S03]  /*0d80*/  USHF.L.U32 UR6, UR6, 0x1, URZ ;  /* 0x0000000106067899 */ /* 0x000fc600080006ff */
[----:B------:R-:W-:Y:S01]  /*0d90*/  ULEA UR4, UR5, UR4, 0x18 ;  /* 0x0000000405047291 */ /* 0x000fe2000f8ec0ff */
[----:B------:R-:W2:Y:S11]  /*0da0*/  FENCE.VIEW.ASYNC.S ;  /* 0x00000000000073c6 */ /* 0x000eb60000000000 */
[----:B--2---:R4:W2:Y:S01]  /*0db0*/  SYNCS.EXCH.64 URZ, [UR4+0xc0], UR6 ;  /* 0x0000c00604ff75b2 */ /* 0x0048a20008000100 */
[----:B------:R4:W3:Y:S01]  /*0dc0*/  SYNCS.EXCH.64 URZ, [UR4+0xd0], UR6 ;  /* 0x0000d00604ff75b2 */ /* 0x0008e20008000100 */
[----:B------:R4:W1:Y:S01]  /*0dd0*/  SYNCS.EXCH.64 URZ, [UR4+0xc8], UR6 ;  /* 0x0000c80604ff75b2 */ /* 0x0008620008000100 */
[----:B------:R4:W1:Y:S02]  /*0de0*/  SYNCS.EXCH.64 URZ, [UR4+0xd8], UR6 ;  /* 0x0000d80604ff75b2 */ /* 0x0008640008000100 */
[----:B----4-:R-:W-:Y:S01]  /*0df0*/  NOP ;  /* 0x0000000000007918 */ /* 0x010fe20000000000 */
.L_x_14:
[----:B--23--:R-:W-:Y:S01]  /*0e00*/  R2UR UR7, R92 ;  /* 0x000000005c0772ca */ /* 0x00cfe200000e0000 */
[----:B------:R-:W-:Y:S01]  /*0e10*/  VOTEU.ALL UP0, P0 ;  /* 0x0000000000ff7886 */ /* 0x000fe20000000000 */
[----:B------:R-:W-:Y:S01]  /*0e20*/  UMOV UR4, 0x20 ;  /* 0x0000002000047882 */ /* 0x000fe20000000000 */
[----:B------:R-:W2:Y:S01]  /*0e30*/  LDCU UR32, c[0x0][0x36c] ;  /* 0x00006d80ff2077ac */ /* 0x000ea20008000800 */
[----:B------:R-:W-:Y:S01]  /*0e40*/  NOP ;  /* 0x0000000000007918 */ /* 0x000fe20000000000 */
[----:B-1----:R-:W-:Y:S01]  /*0e50*/  LOP3.LUT R5, R96, 0x1f, RZ, 0xc0, !PT ;  /* 0x0000001f60057812 */ /* 0x002fe200078ec0ff */
[----:B------:R-:W-:Y:S01]  /*0e60*/  @!UP0 UMOV UR6, 0x400 ;  /* 0x0000040000068882 */ /* 0x000fe20000000000 */
[----:B------:R-:W-:-:S04]  /*0e70*/  @!UP0 UIADD3 UR4, UPT, UPT, -UR4, 0x100000, URZ ;  /* 0x0010000004048890 */ /* 0x000fc8000fffe1ff */
[----:B------:R-:W-:Y:S02]  /*0e80*/  @!UP0 USHF.L.U32 UR5, UR4, 0xb, URZ ;  /* 0x0000000b04058899 */ /* 0x000fe400080006ff */
[----:B------:R-:W-:Y:S02]  /*0e90*/  @!UP0 USHF.L.U32 UR4, UR4, 0x1, URZ ;  /* 0x0000000104048899 */ /* 0x000fe400080006ff */
[----:B------:R-:W-:Y:S02]  /*0ea0*/  UISETP.NE.AND UP4, UPT, UR19, URZ, UPT ;  /* 0x000000ff1300728c */ /* 0x000fe4000bf85270 */
[----:B------:R-:W-:Y:S01]  /*0eb0*/  @!UP0 ULEA UR6, UR7, UR6, 0x18 ;  /* 0x0000000607068291 */ /* 0x000fe2000f8ec0ff */
[----:B------:R-:W-:Y:S01]  /*0ec0*/  VOTEU.ALL UP0, P0 ;  /* 0x0000000000ff7886 */ /* 0x000fe20000000000 */
[----:B--2---:R-:W-:Y:S01]  /*0ed0*/  UISETP.EQ.U32.AND UP1, UPT, UR32, 0x1, UPT ;  /* 0x000000012000788c */ /* 0x004fe2000bf22070 */
[----:B------:R-:W1:Y:S09]  /*0ee0*/  FENCE.VIEW.ASYNC.S ;  /* 0x00000000000073c6 */ /* 0x000e720000000000 */
[----:B-1----:R1:W2:Y:S01]  /*0ef0*/  @!UP0 SYNCS.EXCH.64 URZ, [UR6+0xe0], UR4 ;  /* 0x0000e00406ff85b2 */ /* 0x0022a20008000100 */
[----:B------:R-:W-:Y:S05]  /*0f00*/  BRA.U !UP1, `(.L_x_15) ;  /* 0x0000000109087547 */ /* 0x000fea000b800000 */
[----:B--2---:R-:W-:Y:S01]  /*0f10*/  UCGABAR_ARV ;  /* 0x00000000000079c7 */ /* 0x004fe20008000000 */
[----:B------:R-:W-:Y:S05]  /*0f20*/  BRA `(.L_x_16) ;  /* 0x0000000000047947 */ /* 0x000fea0003800000 */
.L_x_15:
[----:B--2---:R-:W-:Y:S01]  /*0f30*/  NOP ;  /* 0x0000000000007918 */ /* 0x004fe20000000000 */
.L_x_16:
[----:B------:R-:W-:Y:S01]  /*0f40*/  R2UR UR12, R92 ;  /* 0x000000005c0c72ca */ /* 0x000fe200000e0000 */
[----:B------:R-:W2:Y:S01]  /*0f50*/  S2UR UR16, SR_CTAID.X ;  /* 0x00000000001079c3 */ /* 0x000ea20000002500 */
[----:B------:R-:W-:Y:S02]  /*0f60*/  R2UR UR7, R2 ;  /* 0x00000000020772ca */ /* 0x000fe400000e0000 */
[----:B------:R-:W-:-:S05]  /*0f70*/  CS2R.32 R91, SR_CgaSize ;  /* 0x00000000005b7805 */ /* 0x000fca0000008a00 */
[----:B------:R-:W-:-:S05]  /*0f80*/  IMAD R91, R91, -0xa0, RZ ;  /* 0xffffff605b5b7824 */ /* 0x000fca00078e02ff */
[----:B------:R-:W-:-:S14]  /*0f90*/  R2UR UR11, R91 ;  /* 0x000000005b0b72ca */ /* 0x000fdc00000e0000 */
[----:B------:R-:W3:Y:S01]  /*0fa0*/  LDCU UR11, c[0x0][UR11+0x2b0] ;  /* 0x000056000b0b77ac */ /* 0x000ee20008000800 */
[----:B------:R-:W-:-:S05]  /*0fb0*/  CS2R.32 R91, SR_CgaSize ;  /* 0x00000000005b7805 */ /* 0x000fca0000008a00 */
[----:B------:R-:W-:-:S05]  /*0fc0*/  IMAD R91, R91, -0xa0, RZ ;  /* 0xffffff605b5b7824 */ /* 0x000fca00078e02ff */
[----:B------:R-:W-:-:S14]  /*0fd0*/  R2UR UR14, R91 ;  /* 0x000000005b0e72ca */ /* 0x000fdc00000e0000 */
[----:B------:R-:W4:Y:S01]  /*0fe0*/  LDCU UR14, c[0x0][UR14+0x2a0] ;  /* 0x000054000e0e77ac */ /* 0x000f220008000800 */
[----:B------:R-:W4:Y:S01]  /*0ff0*/  S2UR UR9, SR_CTAID.Y ;  /* 0x00000000000979c3 */ /* 0x000f220000002600 */
[----:B------:R-:W-:-:S05]  /*1000*/  CS2R.32 R91, SR_CgaSize ;  /* 0x00000000005b7805 */ /* 0x000fca0000008a00 */
[----:B------:R-:W-:-:S05]  /*1010*/  IMAD R91, R91, -0xa0, RZ ;  /* 0xffffff605b5b7824 */ /* 0x000fca00078e02ff */
[----:B------:R-:W-:-:S14]  /*1020*/  R2UR UR15, R91 ;  /* 0x000000005b0f72ca */ /* 0x000fdc00000e0000 */
[----:B------:R-:W4:Y:S01]  /*1030*/  LDCU UR15, c[0x0][UR15+0x2a4] ;  /* 0x000054800f0f77ac */ /* 0x000f220008000800 */
[----:B-1----:R-:W-:Y:S02]  /*1040*/  USHF.R.U32.HI UR5, URZ, 0x1, UR12 ;  /* 0x00000001ff057899 */ /* 0x002fe4000801160c */
[----:B------:R-:W-:Y:S01]  /*1050*/  USHF.R.U32.HI UR4, URZ, 0x2, UR12 ;  /* 0x00000002ff047899 */ /* 0x000fe2000801160c */
[----:B------:R-:W1:Y:S01]  /*1060*/  S2UR UR52, SR_CTAID.Z ;  /* 0x00000000003479c3 */ /* 0x000e620000002700 */
[----:B------:R-:W-:Y:S02]  /*1070*/  ULOP3.LUT UR8, UR12, 0xc, URZ, 0xc0, !UPT ;  /* 0x0000000c0c087892 */ /* 0x000fe4000f8ec0ff */
[----:B------:R-:W-:Y:S02]  /*1080*/  USHF.L.U32 UR57, UR12, 0xa, URZ ;  /* 0x0000000a0c397899 */ /* 0x000fe400080006ff */
[----:B------:R-:W-:Y:S02]  /*1090*/  USHF.L.U32 UR59, UR12, 0x6, URZ ;  /* 0x000000060c3b7899 */ /* 0x000fe400080006ff */
[----:B------:R-:W-:Y:S01]  /*10a0*/  USHF.L.U32 UR18, UR12, 0x5, URZ ;  /* 0x000000050c127899 */ /* 0x000fe200080006ff */
[----:B--2---:R-:W-:Y:S01]  /*10b0*/  I2FP.F32.U32 R4, UR16 ;  /* 0x0000001000047c45 */ /* 0x004fe20008201000 */
[----:B------:R-:W-:-:S02]  /*10c0*/  USHF.L.U32 UR60, UR12, 0x8, URZ ;  /* 0x000000080c3c7899 */ /* 0x000fc400080006ff */
[----:B------:R-:W-:Y:S02]  /*10d0*/  USHF.L.U32 UR10, UR12, 0x7, URZ ;  /* 0x000000070c0a7899 */ /* 0x000fe400080006ff */
[----:B------:R-:W-:Y:S01]  /*10e0*/  ULOP3.LUT UR6, UR12, 0x3, URZ, 0xc0, !UPT ;  /* 0x000000030c067892 */ /* 0x000fe2000f8ec0ff */
[----:B---3--:R-:W-:Y:S01]  /*10f0*/  FMUL R4, R4, UR11 ;  /* 0x0000000b04047c20 */ /* 0x008fe20008400000 */
[----:B------:R-:W-:Y:S01]  /*1100*/  ULOP3.LUT UR7, UR7, 0xc, UR12, 0xf8, !UPT ;  /* 0x0000000c07077892 */ /* 0x000fe2000f8ef80c */
[----:B----4-:R-:W-:Y:S02]  /*1110*/  I2FP.F32.U32 R3, UR9 ;  /* 0x0000000900037c45 */ /* 0x010fe40008201000 */
[----:B------:R-:W-:-:S05]  /*1120*/  CS2R.32 R91, SR_CgaSize ;  /* 0x00000000005b7805 */ /* 0x000fca0000008a00 */
[----:B------:R-:W-:-:S05]  /*1130*/  IMAD R91, R91, -0xa0, RZ ;  /* 0xffffff605b5b7824 */ /* 0x000fca00078e02ff */
[----:B------:R-:W-:-:S14]  /*1140*/  R2UR UR12, R91 ;  /* 0x000000005b0c72ca */ /* 0x000fdc00000e0000 */
[----:B------:R-:W2:Y:S01]  /*1150*/  LDCU UR12, c[0x0][UR12+0x2b4] ;  /* 0x000056800c0c77ac */ /* 0x000ea20008000800 */
[----:B------:R-:W3:Y:S01]  /*1160*/  F2I.U32.TRUNC.NTZ R4, R4 ;  /* 0x0000000400047305 */ /* 0x000ee2000020f000 */
[----:B------:R-:W-:Y:S02]  /*1170*/  UISETP.GT.U32.AND UP2, UPT, UR6, 0xffff, UPT ;  /* 0x0000ffff0600788c */ /* 0x000fe4000bf44070 */
[----:B------:R-:W-:Y:S02]  /*1180*/  ULOP3.LUT UR75, UR5, 0x1, URZ, 0xc0, !UPT ;  /* 0x00000001054b7892 */ /* 0x000fe4000f8ec0ff */
[----:B------:R-:W-:Y:S02]  /*1190*/  USEL UR45, UR6, 0xffff, !UP2 ;  /* 0x0000ffff062d7887 */ /* 0x000fe4000d000000 */
[----:B------:R-:W-:Y:S02]  /*11a0*/  UISETP.GT.U32.AND UP0, UPT, UR8, 0xffff, UPT ;  /* 0x0000ffff0800788c */ /* 0x000fe4000bf04070 */
[----:B------:R-:W-:-:S02]  /*11b0*/  ULOP3.LUT UR74, UR4, 0x3, URZ, 0xc0, !UPT ;  /* 0x00000003044a7892 */ /* 0x000fc4000f8ec0ff */
[----:B------:R-:W-:Y:S01]  /*11c0*/  USEL UR4, UR8, 0xffff, !UP0 ;  /* 0x0000ffff08047887 */ /* 0x000fe2000c000000 */
[----:B------:R-:W4:Y:S01]  /*11d0*/  LDCU UR24, c[0x0][0xf24] ;  /* 0x0001e480ff1877ac */ /* 0x000f220008000800 */
[----:B--2---:R-:W-:Y:S01]  /*11e0*/  FMUL R3, R3, UR12 ;  /* 0x0000000c03037c20 */ /* 0x004fe20008400000 */
[----:B---3--:R-:W-:Y:S01]  /*11f0*/  R2UR UR5, R4 ;  /* 0x00000000040572ca */ /* 0x008fe200000e0000 */
[----:B------:R-:W-:Y:S01]  /*1200*/  ULOP3.LUT UR4, UR4, 0xffff, URZ, 0xc0, !UPT ;  /* 0x0000ffff04047892 */ /* 0x000fe2000f8ec0ff */
[----:B------:R-:W-:Y:S01]  /*1210*/  PRMT R4, RZ, 0x7610, R4 ;  /* 0x00007610ff047816 */ /* 0x000fe20000000004 */
[----:B------:R-:W-:Y:S01]  /*1220*/  UMOV UR56, 0xf ;  /* 0x0000000f00387882 */ /* 0x000fe20000000000 */
[----:B------:R-:W-:Y:S01]  /*1230*/  UISETP.GT.U32.AND UP1, UPT, UR7, 0xffff, UPT ;  /* 0x0000ffff0700788c */ /* 0x000fe2000bf24070 */
[----:B------:R-:W2:Y:S01]  /*1240*/  F2I.U32.TRUNC.NTZ R3, R3 ;  /* 0x0000000300037305 */ /* 0x000ea2000020f000 */
[----:B------:R-:W-:Y:S02]  /*1250*/  USHF.L.U32 UR56, UR56, UR4, URZ ;  /* 0x0000000438387299 */ /* 0x000fe400080006ff */
[----:B------:R-:W-:-:S02]  /*1260*/  USEL UR7, UR7, 0xffff, !UP1 ;  /* 0x0000ffff07077887 */ /* 0x000fc4000c800000 */
[----:B------:R-:W-:Y:S02]  /*1270*/  ULOP3.LUT UR60, UR60, 0x300, URZ, 0xc0, !UPT ;  /* 0x000003003c3c7892 */ /* 0x000fe4000f8ec0ff */
[----:B------:R-:W-:Y:S02]  /*1280*/  ULOP3.LUT UR45, UR45, 0xffff, URZ, 0xc0, !UPT ;  /* 0x0000ffff2d2d7892 */ /* 0x000fe4000f8ec0ff */
[----:B------:R-:W-:Y:S02]  /*1290*/  UIADD3 UR5, UPT, UPT, -UR5, URZ, URZ ;  /* 0x000000ff05057290 */ /* 0x000fe4000fffe1ff */
[----:B------:R-:W-:Y:S02]  /*12a0*/  ULOP3.LUT UR7, UR7, 0xffff, URZ, 0xc0, !UPT ;  /* 0x0000ffff07077892 */ /* 0x000fe4000f8ec0ff */
[----:B------:R-:W-:Y:S01]  /*12b0*/  UIMAD UR5, UR14, UR5, UR16 ;  /* 0x000000050e0572a4 */ /* 0x000fe2000f8e0210 */
[----:B--2---:R-:W-:Y:S01]  /*12c0*/  R2UR UR6, R3 ;  /* 0x00000000030672ca */ /* 0x004fe200000e0000 */
[----:B------:R-:W-:Y:S01]  /*12d0*/  UMOV UR13, 0x1111 ;  /* 0x00001111000d7882 */ /* 0x000fe20000000000 */
[----:B------:R-:W-:Y:S01]  /*12e0*/  PRMT R3, RZ, 0x7610, R3 ;  /* 0x00007610ff037816 */ /* 0x000fe20000000003 */
[----:B------:R-:W-:-:S02]  /*12f0*/  UMOV UR53, 0x5 ;  /* 0x0000000500357882 */ /* 0x000fc40000000000 */
[----:B------:R-:W-:Y:S01]  /*1300*/  IMAD.U32 R91, RZ, RZ, UR5 ;  /* 0x00000005ff5b7e24 */ /* 0x000fe2000f8e00ff */
[----:B------:R-:W-:Y:S01]  /*1310*/  ULOP3.LUT UR58, UR57, 0x3000, URZ, 0xc0, !UPT ;  /* 0x00003000393a7892 */ /* 0x000fe2000f8ec0ff */
[----:B------:R-:W2:Y:S01]  /*1320*/  LDCU UR39, c[0x0][0xf24] ;  /* 0x0001e480ff2777ac */ /* 0x000ea20008000800 */
[----:B------:R-:W3:Y:S05]  /*1330*/  LDCU UR31, c[0x0][0xf30] ;  /* 0x0001e600ff1f77ac */ /* 0x000eea0008000800 */
[----:B------:R-:W-:Y:S02]  /*1340*/  UIADD3 UR4, UPT, UPT, -UR6, URZ, URZ ;  /* 0x000000ff06047290 */ /* 0x000fe4000fffe1ff */
[----:B------:R-:W-:-:S02]  /*1350*/  UISETP.NE.AND UP5, UPT, UR19, 0x2, UPT ;  /* 0x000000021300788c */ /* 0x000fc4000bfa5270 */
[----:B------:R-:W-:Y:S02]  /*1360*/  UIMAD UR4, UR15, UR4, UR9 ;  /* 0x000000040f0472a4 */ /* 0x000fe4000f8e0209 */
[----:B------:R-:W-:Y:S02]  /*1370*/  ULOP3.LUT UR30, UR16, 0x1, URZ, 0xc0, !UPT ;  /* 0x00000001101e7892 */ /* 0x000fe4000f8ec0ff */
[----:B------:R-:W-:Y:S02]  /*1380*/  ULOP3.LUT UR57, UR57, 0x800, URZ, 0xc0, !UPT ;  /* 0x0000080039397892 */ /* 0x000fe4000f8ec0ff */
[----:B------:R-:W-:Y:S01]  /*1390*/  IMAD.U32 R90, RZ, RZ, UR4 ;  /* 0x00000004ff5a7e24 */ /* 0x000fe2000f8e00ff */
[----:B------:R-:W-:Y:S01]  /*13a0*/  ULOP3.LUT UR59, UR59, 0x300, URZ, 0xc0, !UPT ;  /* 0x000003003b3b7892 */ /* 0x000fe2000f8ec0ff */
[----:B------:R-:W-:Y:S01]  /*13b0*/  UMOV UR25, UR16 ;  /* 0x0000001000197c82 */ /* 0x000fe20008000000 */
[----:B----4-:R-:W-:Y:S01]  /*13c0*/  UISETP.GE.AND UP6, UPT, UR24, 0x1, UPT ;  /* 0x000000011800788c */ /* 0x010fe2000bfc6270 */
[----:B------:R-:W-:Y:S01]  /*13d0*/  UMOV UR28, UR9 ;  /* 0x00000009001c7c82 */ /* 0x000fe20008000000 */
[----:B------:R-:W-:-:S02]  /*13e0*/  ULOP3.LUT UR18, UR18, 0x80, URZ, 0xc0, !UPT ;  /* 0x0000008012127892 */ /* 0x000fc4000f8ec0ff */
[----:B------:R-:W-:Y:S02]  /*13f0*/  ULOP3.LUT UR10, UR10, 0x80, URZ, 0xc0, !UPT ;  /* 0x000000800a0a7892 */ /* 0x000fe4000f8ec0ff */
[----:B------:R-:W-:Y:S02]  /*1400*/  USHF.R.U32.HI UR65, URZ, 0x1, UR74 ;  /* 0x00000001ff417899 */ /* 0x000fe4000801164a */
[----:B------:R-:W-:Y:S02]  /*1410*/  USHF.R.U32.HI UR64, URZ, 0x9, UR60 ;  /* 0x00000009ff407899 */ /* 0x000fe4000801163c */
[----:B------:R-:W-:Y:S02]  /*1420*/  USHF.L.U32 UR45, UR13, UR45, URZ ;  /* 0x0000002d0d2d7299 */ /* 0x000fe400080006ff */
[----:B------:R-:W-:Y:S01]  /*1430*/  USHF.L.U32 UR53, UR53, UR7, URZ ;  /* 0x0000000735357299 */ /* 0x000fe200080006ff */
[----:B-123--:R-:W-:Y:S11]  /*1440*/  BRA.U UP4, `(.L_x_17) ;  /* 0x0000000104b47547 */ /* 0x00eff6000b800000 */
[----:B------:R-:W-:Y:S02]  /*1450*/  R2UR UR20, R90 ;  /* 0x000000005a1472ca */ /* 0x000fe400000e0000 */
[----:B------:R-:W-:-:S11]  /*1460*/  R2UR UR21, R91 ;  /* 0x000000005b1572ca */ /* 0x000fd600000e0000 */
[----:B------:R-:W-:Y:S02]  /*1470*/  UISETP.NE.AND UP0, UPT, UR20, URZ, UPT ;  /* 0x000000ff1400728c */ /* 0x000fe4000bf05270 */
[----:B------:R-:W-:Y:S02]  /*1480*/  ULOP3.LUT UR4, UR21, 0x2, URZ, 0x3c, !UPT ;  /* 0x0000000215047892 */ /* 0x000fe4000f8e3cff */
[----:B------:R-:W-:Y:S02]  /*1490*/  UISETP.GT.U32.AND UP1, UPT, UR21, 0x1, UP0 ;  /* 0x000000011500788c */ /* 0x000fe40008724070 */
[----:B------:R-:W-:Y:S02]  /*14a0*/  UISETP.NE.AND UP2, UPT, UR20, 0x1, UPT ;  /* 0x000000011400788c */ /* 0x000fe4000bf45270 */
[----:B------:R-:W-:Y:S02]  /*14b0*/  UISETP.GT.U32.AND UP0, UPT, UR4, 0x1, UP0 ;  /* 0x000000010400788c */ /* 0x000fe40008704070 */
[----:B------:R-:W-:-:S02]  /*14c0*/  USEL UR7, URZ, 0x1, UP1 ;  /* 0x00000001ff077887 */ /* 0x000fc40008800000 */
[----:B------:R-:W-:Y:S02]  /*14d0*/  USEL UR8, URZ, 0x2, UP1 ;  /* 0x00000002ff087887 */ /* 0x000fe40008800000 */
[----:B------:R-:W-:Y:S02]  /*14e0*/  UISETP.GT.U32.AND UP1, UPT, UR21, 0x1, UP2 ;  /* 0x000000011500788c */ /* 0x000fe40009724070 */
[----:B------:R-:W-:Y:S02]  /*14f0*/  USEL UR13, URZ, 0x4, UP0 ;  /* 0x00000004ff0d7887 */ /* 0x000fe40008000000 */
[----:B------:R-:W-:Y:S02]  /*1500*/  USEL UR16, URZ, 0x8, UP0 ;  /* 0x00000008ff107887 */ /* 0x000fe40008000000 */
[----:B------:R-:W-:Y:S02]  /*1510*/  UISETP.GT.U32.AND UP0, UPT, UR4, 0x1, UP2 ;  /* 0x000000010400788c */ /* 0x000fe40009704070 */
[----:B------:R-:W-:-:S02]  /*1520*/  USEL UR6, URZ, 0x10, UP1 ;  /* 0x00000010ff067887 */ /* 0x000fc40008800000 */
[----:B------:R-:W-:Y:S02]  /*1530*/  USEL UR12, URZ, 0x20, UP1 ;  /* 0x00000020ff0c7887 */ /* 0x000fe40008800000 */
[----:B------:R-:W-:Y:S02]  /*1540*/  UISETP.NE.AND UP1, UPT, UR20, 0x2, UPT ;  /* 0x000000021400788c */ /* 0x000fe4000bf25270 */
[----:B------:R-:W-:Y:S02]  /*1550*/  USEL UR15, URZ, 0x40, UP0 ;  /* 0x00000040ff0f7887 */ /* 0x000fe40008000000 */
[----:B------:R-:W-:Y:S02]  /*1560*/  USEL UR17, URZ, 0x80, UP0 ;  /* 0x00000080ff117887 */ /* 0x000fe40008000000 */
[----:B------:R-:W-:Y:S02]  /*1570*/  UISETP.GT.U32.AND UP0, UPT, UR21, 0x1, UP1 ;  /* 0x000000011500788c */ /* 0x000fe40008f04070 */
[----:B------:R-:W-:-:S02]  /*1580*/  UISETP.NE.AND UP2, UPT, UR20, 0x3, UPT ;  /* 0x000000031400788c */ /* 0x000fc4000bf45270 */
[----:B------:R-:W-:Y:S02]  /*1590*/  USEL UR5, URZ, 0x100, UP0 ;  /* 0x00000100ff057887 */ /* 0x000fe40008000000 */
[----:B------:R-:W-:Y:S02]  /*15a0*/  USEL UR11, URZ, 0x200, UP0 ;  /* 0x00000200ff0b7887 */ /* 0x000fe40008000000 */
[----:B------:R-:W-:Y:S02]  /*15b0*/  UISETP.GT.U32.AND UP0, UPT, UR21, 0x1, UP2 ;  /* 0x000000011500788c */ /* 0x000fe40009704070 */
[----:B------:R-:W-:Y:S02]  /*15c0*/  UIADD3 UR5, UPT, UPT, UR5, UR6, UR7 ;  /* 0x0000000605057290 */ /* 0x000fe4000fffe007 */
[----:B------:R-:W-:Y:S02]  /*15d0*/  USEL UR9, URZ, 0x1000, UP0 ;  /* 0x00001000ff097887 */ /* 0x000fe40008000000 */
[----:B------:R-:W-:-:S02]  /*15e0*/  USEL UR14, URZ, 0x2000, UP0 ;  /* 0x00002000ff0e7887 */ /* 0x000fc40008000000 */
[----:B------:R-:W-:Y:S02]  /*15f0*/  UIADD3 UR5, UPT, UPT, UR8, UR9, UR5 ;  /* 0x0000000908057290 */ /* 0x000fe4000fffe005 */
[----:B------:R-:W-:Y:S02]  /*1600*/  UISETP.GT.U32.AND UP1, UPT, UR4, 0x1, UP1 ;  /* 0x000000010400788c */ /* 0x000fe40008f24070 */
[----:B------:R-:W-:Y:S02]  /*1610*/  UIADD3 UR5, UPT, UPT, UR11, UR12, UR5 ;  /* 0x0000000c0b057290 */ /* 0x000fe4000fffe005 */
[----:B------:R-:W-:Y:S02]  /*1620*/  UISETP.GT.U32.AND UP0, UPT, UR4, 0x1, UP2 ;  /* 0x000000010400788c */ /* 0x000fe40009704070 */
[----:B------:R-:W-:Y:S02]  /*1630*/  USEL UR4, URZ, 0x400, UP1 ;  /* 0x00000400ff047887 */ /* 0x000fe40008800000 */
[----:B------:R-:W-:-:S02]  /*1640*/  UIADD3 UR5, UPT, UPT, UR13, UR14, UR5 ;  /* 0x0000000e0d057290 */ /* 0x000fc4000fffe005 */
[----:B------:R-:W-:Y:S02]  /*1650*/  USEL UR6, URZ, 0x4000, UP0 ;  /* 0x00004000ff067887 */ /* 0x000fe40008000000 */
[----:B------:R-:W-:Y:S02]  /*1660*/  UIADD3 UR5, UPT, UPT, UR4, UR15, UR5 ;  /* 0x0000000f04057290 */ /* 0x000fe4000fffe005 */
[----:B------:R-:W-:Y:S02]  /*1670*/  USEL UR7, URZ, 0x800, UP1 ;  /* 0x00000800ff077887 */ /* 0x000fe40008800000 */
[----:B------:R-:W-:Y:S02]  /*1680*/  ULOP3.LUT UR4, UR21, 0xfffffffe, URZ, 0xc0, !UPT ;  /* 0xfffffffe15047892 */ /* 0x000fe4000f8ec0ff */
[----:B------:R-:W-:Y:S02]  /*1690*/  UIADD3 UR5, UPT, UPT, UR16, UR6, UR5 ;  /* 0x0000000610057290 */ /* 0x000fe4000fffe005 */
[----:B------:R-:W-:-:S02]  /*16a0*/  ULEA UR4, UR20, UR4, 0x2 ;  /* 0x0000000414047291 */ /* 0x000fc4000f8e10ff */
[----:B------:R-:W-:Y:S02]  /*16b0*/  USEL UR6, URZ, 0x8000, UP0 ;  /* 0x00008000ff067887 */ /* 0x000fe40008000000 */
[----:B------:R-:W-:-:S03]  /*16c0*/  UIADD3 UR5, UPT, UPT, UR7, UR17, UR5 ;  /* 0x0000001107057290 */ /* 0x000fc6000fffe005 */
[----:B------:R-:W-:Y:S01]  /*16d0*/  UMOV UR7, 0x3 ;  /* 0x0000000300077882 */ /* 0x000fe20000000000 */
[----:B------:R-:W-:Y:S02]  /*16e0*/  UIADD3 UR5, UPT, UPT, UR5, UR6, URZ ;  /* 0x0000000605057290 */ /* 0x000fe4000fffe0ff */
[----:B------:R-:W-:-:S04]  /*16f0*/  USHF.L.U32 UR4, UR7, UR4, URZ ;  /* 0x0000000407047299 */ /* 0x000fc800080006ff */
[----:B------:R-:W-:Y:S02]  /*1700*/  IMAD.U32 R4, RZ, RZ, UR5 ;  /* 0x00000005ff047e24 */ /* 0x000fe4000f8e00ff */
[----:B------:R-:W-:Y:S02]  /*1710*/  IMAD.U32 R3, RZ, RZ, UR4 ;  /* 0x00000004ff037e24 */ /* 0x000fe4000f8e00ff */
.L_x_17:
[----:B------:R-:W-:Y:S05]  /*1720*/  BRA.U !UP6, `(.L_x_18) ;  /* 0x000000010ed47547 */ /* 0x000fea000b800000 */
[----:B------:R-:W1:Y:S01]  /*1730*/  LDCU.128 UR12, c[0x0][0xf10] ;  /* 0x0001e200ff0c77ac */ /* 0x000e620008000c00 */
[----:B------:R-:W2:Y:S01]  /*1740*/  LDCU UR6, c[0x0][0x370] ;  /* 0x00006e00ff0677ac */ /* 0x000ea20008000800 */
[----:B------:R-:W3:Y:S01]  /*1750*/  LDCU UR5, c[0x0][0x374] ;  /* 0x00006e80ff0577ac */ /* 0x000ee20008000800 */
[----:B------:R-:W4:Y:S01]  /*1760*/  LDCU UR29, c[0x0][0xf0c] ;  /* 0x0001e180ff1d77ac */ /* 0x000f220008000800 */
[----:B------:R-:W4:Y:S01]  /*1770*/  LDCU UR7, c[0x0][0xf20] ;  /* 0x0001e400ff0777ac */ /* 0x000f220008000800 */
[----:B------:R-:W4:Y:S01]  /*1780*/  LDCU.64 UR8, c[0x0][0xf28] ;  /* 0x0001e500ff0877ac */ /* 0x000f220008000a00 */
[----:B-1----:R-:W-:Y:S02]  /*1790*/  UISETP.NE.AND UP0, UPT, UR14, 0x1, UPT ;  /* 0x000000010e00788c */ /* 0x002fe4000bf05270 */
[----:B---3--:R-:W-:Y:S02]  /*17a0*/  UIMAD.WIDE.U32 UR16, UR5, UR15, URZ ;  /* 0x0000000f051072a5 */ /* 0x008fe4000f8e00ff */
[----:B--2---:R-:W-:-:S02]  /*17b0*/  UIMAD.WIDE.U32 UR22, UR6, UR12, URZ ;  /* 0x0000000c061672a5 */ /* 0x004fc4000f8e00ff */
[----:B----4-:R-:W-:Y:S02]  /*17c0*/  UISETP.NE.AND UP1, UPT, UR29, 0x1, UPT ;  /* 0x000000011d00788c */ /* 0x010fe4000bf25270 */
[----:B------:R-:W-:Y:S01]  /*17d0*/  UISETP.NE.AND UP2, UPT, UR24, 0x1, UPT ;  /* 0x000000011800788c */ /* 0x000fe2000bf45270 */
[----:B------:R-:W-:Y:S02]  /*17e0*/  UMOV UR16, UR17 ;  /* 0x0000001100107c82 */ /* 0x000fe40008000000 */
[----:B------:R-:W-:Y:S01]  /*17f0*/  UMOV UR22, UR23 ;  /* 0x0000001700167c82 */ /* 0x000fe20008000000 */
[----:B------:R-:W-:Y:S02]  /*1800*/  @UP0 USHF.R.U32.HI UR5, URZ, UR7, UR16 ;  /* 0x00000007ff050299 */ /* 0x000fe40008011610 */
[----:B------:R-:W-:Y:S02]  /*1810*/  UIMAD.WIDE.U32 UR26, UR28, UR15, URZ ;  /* 0x0000000f1c1a72a5 */ /* 0x000fe4000f8e00ff */
[----:B------:R-:W-:-:S02]  /*1820*/  UIMAD.WIDE.U32 UR16, UR5, UR8, URZ ;  /* 0x00000008051072a5 */ /* 0x000fc4000f8e00ff */
[----:B------:R-:W-:Y:S02]  /*1830*/  @UP1 USHF.R.U32.HI UR6, URZ, UR13, UR22 ;  /* 0x0000000dff061299 */ /* 0x000fe40008011616 */
[----:B------:R-:W-:Y:S02]  /*1840*/  UIMAD.WIDE.U32 UR20, UR25, UR12, URZ ;  /* 0x0000000c191472a5 */ /* 0x000fe4000f8e00ff */
[----:B------:R-:W-:Y:S01]  /*1850*/  UIMAD.WIDE.U32 UR22, UR6, UR8, URZ ;  /* 0x00000008061672a5 */ /* 0x000fe2000f8e00ff */
[----:B------:R-:W-:Y:S01]  /*1860*/  UMOV UR4, UR27 ;  /* 0x0000001b00047c82 */ /* 0x000fe20008000000 */
[----:B------:R-:W-:Y:S01]  /*1870*/  UMOV UR16, UR17 ;  /* 0x0000001100107c82 */ /* 0x000fe20008000000 */
[----:B------:R-:W-:Y:S02]  /*1880*/  USHF.R.U32.HI UR4, URZ, UR7, UR4 ;  /* 0x00000007ff047299 */ /* 0x000fe40008011604 */
[----:B------:R-:W-:Y:S01]  /*1890*/  @UP2 USHF.R.U32.HI UR5, URZ, UR9, UR16 ;  /* 0x00000009ff052299 */ /* 0x000fe20008011610 */
[----:B------:R-:W-:Y:S01]  /*18a0*/  UMOV UR20, UR21 ;  /* 0x0000001500147c82 */ /* 0x000fe20008000000 */
[----:B------:R-:W-:Y:S01]  /*18b0*/  UMOV UR22, UR23 ;  /* 0x0000001700167c82 */ /* 0x000fe20008000000 */
[----:B------:R-:W-:-:S02]  /*18c0*/  USHF.R.U32.HI UR13, URZ, UR13, UR20 ;  /* 0x0000000dff0d7299 */ /* 0x000fc40008011614 */
[----:B------:R-:W-:Y:S02]  /*18d0*/  USEL UR4, UR28, UR4, !UP0 ;  /* 0x000000041c047287 */ /* 0x000fe4000c000000 */
[----:B------:R-:W-:Y:S02]  /*18e0*/  @UP2 USHF.R.U32.HI UR6, URZ, UR9, UR22 ;  /* 0x00000009ff062299 */ /* 0x000fe40008011616 */
[----:B------:R-:W-:Y:S02]  /*18f0*/  UIMAD UR7, UR5, UR24, URZ ;  /* 0x00000018050772a4 */ /* 0x000fe4000f8e02ff */
[----:B------:R-:W-:Y:S02]  /*1900*/  USEL UR5, UR25, UR13, !UP1 ;  /* 0x0000000d19057287 */ /* 0x000fe4000c800000 */
[----:B------:R-:W-:Y:S02]  /*1910*/  UIMAD UR11, UR6, UR24, URZ ;  /* 0x00000018060b72a4 */ /* 0x000fe4000f8e02ff */
[----:B------:R-:W-:-:S02]  /*1920*/  UISETP.GE.AND UP0, UPT, UR4, UR7, UPT ;  /* 0x000000070400728c */ /* 0x000fc4000bf06270 */
[----:B------:R-:W-:Y:S02]  /*1930*/  UIMAD.WIDE.U32 UR12, UR4, UR8, URZ ;  /* 0x00000008040c72a5 */ /* 0x000fe4000f8e00ff */
[----:B------:R-:W-:Y:S02]  /*1940*/  UISETP.GE.OR UP0, UPT, UR5, UR11, UP0 ;  /* 0x0000000b0500728c */ /* 0x000fe40008706670 */
[----:B------:R-:W-:Y:S02]  /*1950*/  UIMAD.WIDE.U32 UR16, UR5, UR8, URZ ;  /* 0x00000008051072a5 */ /* 0x000fe4000f8e00ff */
[----:B------:R-:W-:Y:S01]  /*1960*/  UIADD3 UR11, UPT, UPT, -UR4, URZ, URZ ;  /* 0x000000ff040b7290 */ /* 0x000fe2000fffe1ff */
[----:B------:R-:W-:Y:S01]  /*1970*/  UMOV UR8, UR13 ;  /* 0x0000000d00087c82 */ /* 0x000fe20008000000 */
[----:B------:R-:W-:Y:S02]  /*1980*/  UIADD3 UR12, UPT, UPT, -UR5, URZ, URZ ;  /* 0x000000ff050c7290 */ /* 0x000fe4000fffe1ff */
[----:B------:R-:W-:-:S03]  /*1990*/  USHF.R.U32.HI UR8, URZ, UR9, UR8 ;  /* 0x00000009ff087299 */ /* 0x000fc60008011608 */
[----:B------:R-:W-:Y:S01]  /*19a0*/  @!UP0 UMOV UR7, UR17 ;  /* 0x0000001100078c82 */ /* 0x000fe20008000000 */
[----:B------:R-:W-:Y:S02]  /*19b0*/  UIMAD UR28, UR14, UR11, UR28 ;  /* 0x0000000b0e1c72a4 */ /* 0x000fe4000f8e021c */
[----:B------:R-:W-:Y:S02]  /*19c0*/  USEL UR8, UR4, UR8, !UP2 ;  /* 0x0000000804087287 */ /* 0x000fe4000d000000 */
[----:B------:R-:W-:Y:S02]  /*19d0*/  @!UP0 USHF.R.U32.HI UR7, URZ, UR9, UR7 ;  /* 0x00000009ff078299 */ /* 0x000fe40008011607 */
[----:B------:R-:W-:Y:S02]  /*19e0*/  UIADD3 UR9, UPT, UPT, -UR8, URZ, URZ ;  /* 0x000000ff08097290 */ /* 0x000fe4000fffe1ff */
[----:B------:R-:W-:Y:S02]  /*19f0*/  @!UP0 USEL UR7, UR5, UR7, !UP2 ;  /* 0x0000000705078287 */ /* 0x000fe4000d000000 */
[----:B------:R-:W-:-:S02]  /*1a00*/  UIMAD UR9, UR24, UR9, UR4 ;  /* 0x00000009180972a4 */ /* 0x000fc4000f8e0204 */
[----:B------:R-:W-:Y:S02]  /*1a10*/  @!UP0 UIADD3 UR8, UPT, UPT, UR8, -UR7, URZ ;  /* 0x8000000708088290 */ /* 0x000fe4000fffe0ff */
[----:B------:R-:W-:Y:S02]  /*1a20*/  @!UP0 UIMAD UR6, UR9, UR6, UR7 ;  /* 0x00000006090682a4 */ /* 0x000fe4000f8e0207 */
[----:B------:R-:W-:Y:S02]  /*1a30*/  @!UP0 UIMAD UR4, UR8, UR24, UR5 ;  /* 0x00000018080482a4 */ /* 0x000fe4000f8e0205 */
[----:B------:R-:W-:Y:S02]  /*1a40*/  UIMAD UR25, UR29, UR12, UR25 ;  /* 0x0000000c1d1972a4 */ /* 0x000fe4000f8e0219 */
[----:B------:R-:W-:Y:S01]  /*1a50*/  UIMAD UR28, UR4, UR14, UR28 ;  /* 0x0000000e041c72a4 */ /* 0x000fe2000f8e021c */
[----:B------:R-:W-:Y:S02]  /*1a60*/  @!UP0 UMOV UR5, UR6 ;  /* 0x0000000600058c82 */ /* 0x000fe40008000000 */
[----:B------:R-:W-:-:S12]  /*1a70*/  UIMAD UR25, UR5, UR29, UR25 ;  /* 0x0000001d051972a4 */ /* 0x000fd8000f8e0219 */
.L_x_18:
[----:B------:R-:W-:-:S09]  /*1a80*/  UISETP.NE.AND UP0, UPT, UR31, 0x1, UPT ;  /* 0x000000011f00788c */ /* 0x000fd2000bf05270 */
[----:B------:R-:W-:Y:S05]  /*1a90*/  BRA.U UP0, `(.L_x_19) ;  /* 0x0000000100447547 */ /* 0x000fea000b800000 */
[----:B------:R-:W1:Y:S01]  /*1aa0*/  LDCU.128 UR12, c[0x0][0xf10] ;  /* 0x0001e200ff0c77ac */ /* 0x000e620008000c00 */
[----:B------:R-:W2:Y:S01]  /*1ab0*/  LDCU UR8, c[0x0][0xf0c] ;  /* 0x0001e180ff0877ac */ /* 0x000ea20008000800 */
[----:B------:R-:W3:Y:S01]  /*1ac0*/  LDCU UR9, c[0x0][0xf20] ;  /* 0x0001e400ff0977ac */ /* 0x000ee20008000800 */
[----:B-1----:R-:W-:Y:S02]  /*1ad0*/  UIMAD.WIDE.U32 UR6, UR25, UR12, URZ ;  /* 0x0000000c190672a5 */ /* 0x002fe4000f8e00ff */
[----:B------:R-:W-:Y:S02]  /*1ae0*/  UIMAD.WIDE.U32 UR4, UR28, UR15, URZ ;  /* 0x0000000f1c0472a5 */ /* 0x000fe4000f8e00ff */
[----:B--2---:R-:W-:Y:S02]  /*1af0*/  UISETP.NE.AND UP1, UPT, UR8, 0x1, UPT ;  /* 0x000000010800788c */ /* 0x004fe4000bf25270 */
[----:B------:R-:W-:Y:S01]  /*1b00*/  UISETP.NE.AND UP0, UPT, UR14, 0x1, UPT ;  /* 0x000000010e00788c */ /* 0x000fe2000bf05270 */
[----:B------:R-:W-:-:S02]  /*1b10*/  UMOV UR6, UR7 ;  /* 0x0000000700067c82 */ /* 0x000fc40008000000 */
[----:B------:R-:W-:Y:S01]  /*1b20*/  UMOV UR4, UR5 ;  /* 0x0000000500047c82 */ /* 0x000fe20008000000 */
[----:B------:R-:W-:Y:S02]  /*1b30*/  USHF.R.U32.HI UR13, URZ, UR13, UR6 ;  /* 0x0000000dff0d7299 */ /* 0x000fe40008011606 */
[----:B---3--:R-:W-:Y:S02]  /*1b40*/  USHF.R.U32.HI UR4, URZ, UR9, UR4 ;  /* 0x00000009ff047299 */ /* 0x008fe40008011604 */
[----:B------:R-:W-:Y:S02]  /*1b50*/  USEL UR5, UR25, UR13, !UP1 ;  /* 0x0000000d19057287 */ /* 0x000fe4000c800000 */
[----:B------:R-:W-:-:S04]  /*1b60*/  USEL UR4, UR28, UR4, !UP0 ;  /* 0x000000041c047287 */ /* 0x000fc8000c000000 */
[----:B------:R-:W-:Y:S02]  /*1b70*/  UIADD3 UR6, UPT, UPT, UR5, -UR4, URZ ;  /* 0x8000000405067290 */ /* 0x000fe4000fffe0ff */
[----:B------:R-:W-:Y:S02]  /*1b80*/  UIADD3 UR4, UPT, UPT, -UR5, UR4, URZ ;  /* 0x0000000405047290 */ /* 0x000fe4000fffe1ff */
[----:B------:R-:W-:Y:S02]  /*1b90*/  UIMAD UR28, UR6, UR14, UR28 ;  /* 0x0000000e061c72a4 */ /* 0x000fe4000f8e021c */
[----:B------:R-:W-:-:S12]  /*1ba0*/  UIMAD UR25, UR4, UR8, UR25 ;  /* 0x00000008041972a4 */ /* 0x000fd8000f8e0219 */
.L_x_19:
[----:B------:R-:W-:-:S09]  /*1bb0*/  UISETP.EQ.U32.AND UP0, UPT, UR32, 0x1, UPT ;  /* 0x000000012000788c */ /* 0x000fd2000bf02070 */
[----:B------:R-:W-:Y:S05]  /*1bc0*/  BRA.U !UP0, `(.L_x_20) ;  /* 0x00000001080c7547 */ /* 0x000fea000b800000 */
[----:B------:R-:W-:Y:S01]  /*1bd0*/  UCGABAR_WAIT ;  /* 0x0000000000007dc7 */ /* 0x000fe20008000000 */
[----:B------:R-:W-:Y:S01]  /*1be0*/  CCTL.IVALL ;  /* 0x00000000ff00798f */ /* 0x000fe20002000000 */
[----:B------:R-:W-:Y:S05]  /*1bf0*/  BRA `(.L_x_21) ;  /* 0x0000000000047947 */ /* 0x000fea0003800000 */
.L_x_20:
[----:B------:R-:W-:Y:S06]  /*1c00*/  BAR.SYNC.DEFER_BLOCKING 0x0 ;  /* 0x0000000000007b1d */ /* 0x000fec0000010000 */
.L_x_21:
[----:B------:R-:W-:Y:S05]  /*1c10*/  BRA.U UP5, `(.L_x_22) ;  /* 0x0000001905387547 */ /* 0x000fea000b800000 */
[----:B------:R-:W1:Y:S01]  /*1c20*/  LDCU UR6, c[0x0][0x38c] ;  /* 0x00007180ff0677ac */ /* 0x000e620008000800 */
[----:B------:R-:W-:Y:S01]  /*1c30*/  PLOP3.LUT P2, PT, PT, PT, UP3, 0x80, 0x8 ;  /* 0x000000000008781c */ /* 0x000fe20003f4f038 */
[----:B------:R-:W-:Y:S01]  /*1c40*/  IMAD.MOV.U32 R12, RZ, RZ, 0x1 ;  /* 0x00000001ff0c7424 */ /* 0x000fe200078e00ff */
[----:B------:R-:W-:Y:S02]  /*1c50*/  ISETP.NE.AND P3, PT, R5, RZ, P4 ;  /* 0x000000ff0500720c */ /* 0x000fe40002765270 */
[----:B------:R-:W-:Y:S02]  /*1c60*/  CS2R R10, SRZ ;  /* 0x00000000000a7805 */ /* 0x000fe4000001ff00 */
[----:B------:R-:W-:Y:S01]  /*1c70*/  PLOP3.LUT P2, PT, P2, PT, PT, 0x8, 0x80 ;  /* 0x000000000080781c */ /* 0x000fe2000174e170 */
[----:B------:R-:W-:Y:S01]  /*1c80*/  IMAD.MOV.U32 R9, RZ, RZ, RZ ;  /* 0x000000ffff097224 */ /* 0x000fe200078e00ff */
[----:B------:R-:W2:Y:S01]  /*1c90*/  LDCU UR70, c[0x0][0x370] ;  /* 0x00006e00ff4677ac */ /* 0x000ea20008000800 */
[----:B------:R-:W-:Y:S01]  /*1ca0*/  IMAD.MOV.U32 R8, RZ, RZ, 0x1 ;  /* 0x00000001ff087424 */ /* 0x000fe200078e00ff */
[----:B------:R-:W3:Y:S01]  /*1cb0*/  LDCU.64 UR54, c[0x0][0x348] ;  /* 0x00006900ff3677ac */ /* 0x000ee20008000a00 */
[----:B------:R-:W-:-:S02]  /*1cc0*/  ULEA UR75, UR30, UR75, 0x1 ;  /* 0x0000004b1e4b7291 */ /* 0x000fc4000f8e08ff */
[----:B------:R-:W-:Y:S02]  /*1cd0*/  ULEA UR74, UR30, UR74, 0x2 ;  /* 0x0000004a1e4a7291 */ /* 0x000fe4000f8e10ff */
[----:B-1----:R-:W-:Y:S02]  /*1ce0*/  UIADD3 UR5, UPT, UPT, UR6, 0xff, URZ ;  /* 0x000000ff06057890 */ /* 0x002fe4000fffe0ff */
[----:B------:R-:W-:Y:S02]  /*1cf0*/  UIADD3 UR77, UPT, UPT, UR6, 0x1fe, URZ ;  /* 0x000001fe064d7890 */ /* 0x000fe4000fffe0ff */
[----:B------:R-:W-:Y:S01]  /*1d00*/  USHF.R.S32.HI UR4, URZ, 0x1f, UR5 ;  /* 0x0000001fff047899 */ /* 0x000fe20008011405 */
[----:B------:R-:W1:Y:S03]  /*1d10*/  LDCU UR69, c[0x0][0x374] ;  /* 0x00006e80ff4577ac */ /* 0x000e660008000800 */
[----:B------:R-:W-:Y:S01]  /*1d20*/  ULEA.HI UR4, UR4, UR5, URZ, 0x8 ;  /* 0x0000000504047291 */ /* 0x000fe2000f8f40ff */
[----:B------:R-:W-:-:S03]  /*1d30*/  UMOV UR29, URZ ;  /* 0x000000ff001d7c82 */ /* 0x000fc60008000000 */
[----:B------:R-:W-:Y:S02]  /*1d40*/  USHF.R.S32.HI UR72, URZ, 0x8, UR4 ;  /* 0x00000008ff487899 */ /* 0x000fe40008011404 */
[----:B------:R-:W-:Y:S02]  /*1d50*/  UIADD3 UR4, UPT, UPT, UR6, -0x1, URZ ;  /* 0xffffffff06047890 */ /* 0x000fe4000fffe0ff */
[----:B------:R-:W-:Y:S02]  /*1d60*/  UISETP.LT.U32.AND UP0, UPT, UR72, 0x4, UPT ;  /* 0x000000044800788c */ /* 0x000fe4000bf01070 */
[----:B------:R-:W-:Y:S02]  /*1d70*/  UISETP.GE.U32.AND UP1, UPT, UR4, -0x1ff, UPT ;  /* 0xfffffe010400788c */ /* 0x000fe4000bf26070 */
[----:B------:R-:W-:Y:S02]  /*1d80*/  USEL UR71, UR72, 0x4, UP0 ;  /* 0x0000000448477887 */ /* 0x000fe40008000000 */
[----:B------:R-:W-:-:S02]  /*1d90*/  UISETP.NE.AND UP0, UPT, UR19, URZ, UPT ;  /* 0x000000ff1300728c */ /* 0x000fc4000bf05270 */
[----:B------:R-:W-:Y:S02]  /*1da0*/  UIADD3 UR4, UPT, UPT, UR71, -0x1, URZ ;  /* 0xffffffff47047890 */ /* 0x000fe4000fffe0ff */
[----:B------:R-:W-:Y:S02]  /*1db0*/  USEL UR61, UR61, 0x2, UP0 ;  /* 0x000000023d3d7887 */ /* 0x000fe40008000000 */
[----:B------:R-:W-:Y:S02]  /*1dc0*/  UIADD3 UR76, UPT, UPT, UR72, -UR71, URZ ;  /* 0x80000047484c7290 */ /* 0x000fe4000fffe0ff */
[----:B------:R-:W-:-:S04]  /*1dd0*/  @UP1 UIADD3 UR4, UPT, UPT, UR71, URZ, URZ ;  /* 0x000000ff47041290 */ /* 0x000fc8000fffe0ff */
[----:B------:R-:W-:Y:S02]  /*1de0*/  UIADD3 UR66, UPT, UPT, UR4, 0x1, URZ ;  /* 0x0000000104427890 */ /* 0x000fe4000fffe0ff */
[----:B-123--:R-:W-:-:S12]  /*1df0*/  UIADD3 UR73, UPT, UPT, -UR4, URZ, URZ ;  /* 0x000000ff04497290 */ /* 0x00efd8000fffe1ff */
.L_x_46:
[----:B------:R-:W-:-:S13]  /*1e00*/  R2UR UR4, R92 ;  /* 0x000000005c0472ca */ /* 0x000fda00000e0000 */
[----:B------:R-:W-:Y:S01]  /*1e10*/  UISETP.NE.AND UP0, UPT, UR4, URZ, UPT ;  /* 0x000000ff0400728c */ /* 0x000fe2000bf05270 */
[----:B-1----:R-:W1:Y:S02]  /*1e20*/  S2UR UR4, SR_CgaCtaId ;  /* 0x00000000000479c3 */ /* 0x002e640000008800 */
[----:B-1----:R-:W-:-:S06]  /*1e30*/  MOV R92, UR4 ;  /* 0x00000004005c7c02 */ /* 0x002fcc0008000f00 */
[----:B---3--:R-:W-:Y:S05]  /*1e40*/  BRA.U UP0, `(.L_x_23) ;  /* 0x0000000100347547 */ /* 0x008fea000b800000 */
[----:B------:R-:W1:Y:S01]  /*1e50*/  S2R R0, SR_CgaCtaId ;  /* 0x0000000000007919 */ /* 0x000e620000008800 */
[----:B------:R-:W-:Y:S02]  /*1e60*/  MOV R3, 0x400 ;  /* 0x0000040000037802 */ /* 0x000fe40000000f00 */
[----:B------:R-:W-:Y:S02]  /*1e70*/  SHF.L.U32 R2, R8, 0x1f, RZ ;  /* 0x0000001f08027819 */ /* 0x000fe400000006ff */
[----:B-1----:R-:W-:-:S05]  /*1e80*/  LEA R0, R0, R3, 0x18 ;  /* 0x0000000300007211 */ /* 0x002fca00078ec0ff */
[----:B------:R-:W-:-:S04]  /*1e90*/  IMAD R3, R9, 0x8, R0 ;  /* 0x0000000809037824 */ /* 0x000fc800078e0200 */
[----:B------:R-:W1:Y:S02]  /*1ea0*/  SYNCS.PHASECHK.TRANS64.TRYWAIT P0, [R3+URZ+0xd0], R2 ;  /* 0x0000d002030075a7 */ /* 0x000e6400080011ff */
[----:B-1----:R-:W-:Y:S05]  /*1eb0*/  @!P0 BRA `(.L_x_24) ;  /* 0x00000078006c8947 */ /* 0x002fea0003800000 */
.L_x_137:
[----:B------:R-:W-:Y:S01]  /*1ec0*/  VIADD R9, R9, 0x1 ;  /* 0x0000000109097836 */ /* 0x000fe20000000000 */
[----:B------:R1:W-:Y:S04]  /*1ed0*/  SYNCS.ARRIVE.TRANS64.A1T0 RZ, [R3+URZ+0xc0], RZ ;  /* 0x0000c0ff03ff79a7 */ /* 0x0003e800081000ff */
[----:B------:R-:W-:-:S04]  /*1ee0*/  ISETP.NE.AND P0, PT, R9, 0x2, PT ;  /* 0x000000020900780c */ /* 0x000fc80003f05270 */
[----:B------:R-:W-:Y:S02]  /*1ef0*/  SEL R9, R9, RZ, P0 ;  /* 0x000000ff09097207 */ /* 0x000fe40000000000 */
[----:B-1----:R-:W-:-:S04]  /*1f00*/  SEL R3, RZ, 0x1, P0 ;  /* 0x00000001ff037807 */ /* 0x002fc80000000000 */
[----:B------:R-:W-:Y:S02]  /*1f10*/  LOP3.LUT R8, R8, R3, RZ, 0x3c, !PT ;  /* 0x0000000308087212 */ /* 0x000fe400078e3cff */
.L_x_23:
[----:B------:R-:W-:Y:S01]  /*1f20*/  R2UR UR4, R92 ;  /* 0x000000005c0472ca */ /* 0x000fe200000e0000 */
[----:B------:R-:W-:Y:S01]  /*1f30*/  UMOV UR7, 0x400 ;  /* 0x0000040000077882 */ /* 0x000fe20000000000 */
[----:B------:R-:W1:Y:S01]  /*1f40*/  S2UR UR5, SR_CTAID.X ;  /* 0x00000000000579c3 */ /* 0x000e620000002500 */
[----:B------:R-:W-:Y:S01]  /*1f50*/  SHF.L.U32 R0, R12, 0x1f, RZ ;  /* 0x0000001f0c007819 */ /* 0x000fe200000006ff */
[----:B------:R-:W-:Y:S02]  /*1f60*/  UISETP.GE.U32.AND UP0, UPT, UR77, 0x1ff, UPT ;  /* 0x000001ff4d00788c */ /* 0x000fe4000bf06070 */
[----:B------:R-:W-:Y:S02]  /*1f70*/  ULEA UR35, UR28, UR75, 0x2 ;  /* 0x0000004b1c237291 */ /* 0x000fe4000f8e10ff */
[----:B------:R-:W-:Y:S02]  /*1f80*/  ULEA.HI UR12, UR28, UR28, URZ, 0x1 ;  /* 0x0000001c1c0c7291 */ /* 0x000fe4000f8f08ff */
[----:B------:R-:W-:-:S02]  /*1f90*/  USHF.L.U32 UR35, UR35, 0x4, URZ ;  /* 0x0000000423237899 */ /* 0x000fc400080006ff */
[----:B------:R-:W-:Y:S02]  /*1fa0*/  USHF.R.S32.HI UR12, URZ, 0x1, UR12 ;  /* 0x00000001ff0c7899 */ /* 0x000fe4000801140c */
[----:B------:R-:W-:Y:S01]  /*1fb0*/  ULEA UR7, UR4, UR7, 0x18 ;  /* 0x0000000704077291 */ /* 0x000fe2000f8ec0ff */
[----:B------:R-:W-:-:S03]  /*1fc0*/  UMOV UR6, URZ ;  /* 0x000000ff00067c82 */ /* 0x000fc60008000000 */
[----:B------:R-:W-:-:S09]  /*1fd0*/  ULEA UR4, UR29, UR7, 0x3 ;  /* 0x000000071d047291 */ /* 0x000fd2000f8e18ff */
[----:B------:R2:W3:Y:S01]  /*1fe0*/  SYNCS.PHASECHK.TRANS64.TRYWAIT P1, [UR4+0x20], R0 ;  /* 0x00002000ff0075a7 */ /* 0x0004e20008021104 */
[----:B------:R-:W-:-:S04]  /*1ff0*/  ULEA.HI UR4, UR25, UR25, URZ, 0x1 ;  /* 0x0000001919047291 */ /* 0x000fc8000f8f08ff */
[----:B------:R-:W-:Y:S02]  /*2000*/  USHF.L.U32 UR51, UR4, 0x7, URZ ;  /* 0x0000000704337899 */ /* 0x000fe400080006ff */
[----:B------:R-:W-:Y:S02]  /*2010*/  ULOP3.LUT UR20, UR4, 0xfffffffe, URZ, 0xc0, !UPT ;  /* 0xfffffffe04147892 */ /* 0x000fe4000f8ec0ff */
[----:B------:R-:W-:Y:S02]  /*2020*/  ULOP3.LUT UR51, UR51, 0xffffff00, URZ, 0xc0, !UPT ;  /* 0xffffff0033337892 */ /* 0x000fe4000f8ec0ff */
[----:B-1----:R-:W-:Y:S02]  /*2030*/  ULOP3.LUT UR20, UR20, 0x1, UR5, 0xf8, !UPT ;  /* 0x0000000114147892 */ /* 0x002fe4000f8ef805 */
[----:B------:R-:W-:Y:S01]  /*2040*/  ULEA UR51, UR74, UR51, 0x5 ;  /* 0x000000334a337291 */ /* 0x000fe2000f8e28ff */
[----:B------:R-:W-:Y:S11]  /*2050*/  BRA.U !UP0, `(.L_x_25) ;  /* 0x0000000508647547 */ /* 0x000ff6000b800000 */
[----:B------:R-:W-:Y:S01]  /*2060*/  UMOV UR38, UR73 ;  /* 0x0000004900267c82 */ /* 0x000fe20008000000 */
[----:B------:R-:W-:Y:S01]  /*2070*/  UMOV UR4, UR29 ;  /* 0x0000001d00047c82 */ /* 0x000fe20008000000 */
[----:B------:R-:W-:Y:S01]  /*2080*/  UMOV UR42, 0x80 ;  /* 0x00000080002a7882 */ /* 0x000fe20000000000 */
[----:B------:R-:W-:Y:S01]  /*2090*/  UMOV UR19, UR65 ;  /* 0x0000004100137c82 */ /* 0x000fe20008000000 */
[----:B------:R-:W-:-:S05]  /*20a0*/  UMOV UR11, UR64 ;  /* 0x00000040000b7c82 */ /* 0x000fca0008000000 */
.L_x_33:
[----:B------:R-:W-:Y:S01]  /*20b0*/  ULEA UR6, UR4, UR7, 0x3 ;  /* 0x0000000704067291 */ /* 0x000fe2000f8e18ff */
[----:B---3--:R-:W-:Y:S01]  /*20c0*/  @P4 MOV R2, 0x15000 ;  /* 0x0001500000024802 */ /* 0x008fe20000000f00 */
[----:B-123--:R-:W-:Y:S10]  /*20d0*/  @P1 BRA `(.L_x_26) ;  /* 0x00000000000c1947 */ /* 0x00eff40003800000 */
[----:B------:R-:W-:-:S04]  /*20e0*/  SHF.L.U32 R3, R12, 0x1f, RZ ;  /* 0x0000001f0c037819 */ /* 0x000fc800000006ff */
[----:B------:R-:W1:Y:S02]  /*20f0*/  SYNCS.PHASECHK.TRANS64.TRYWAIT P0, [UR6+0x20], R3 ;  /* 0x00002003ff0075a7 */ /* 0x000e640008001106 */
[----:B-1----:R-:W-:Y:S05]  /*2100*/  @!P0 BRA `(.L_x_27) ;  /* 0x0000007400ec8947 */ /* 0x002fea0003800000 */
.L_x_26:
[----:B------:R3:W-:Y:S01]  /*2110*/  @P4 SYNCS.ARRIVE.TRANS64 RZ, [UR6], R2 ;  /* 0x00000002ffff49a7 */ /* 0x0007e20008000006 */
[----:B------:R-:W-:Y:S02]  /*2120*/  ULOP3.LUT UR5, UR61, 0x2, URZ, 0xfc, !UPT ;  /* 0x000000023d057892 */ /* 0x000fe4000f8efcff */
[----:B------:R-:W-:Y:S02]  /*2130*/  UIADD3 UR38, UPT, UPT, UR38, 0x1, URZ ;  /* 0x0000000126267890 */ /* 0x000fe4000fffe0ff */
[----:B------:R-:W-:Y:S02]  /*2140*/  UISETP.NE.AND UP0, UPT, UR5, 0x2, UPT ;  /* 0x000000020500788c */ /* 0x000fe4000bf05270 */
[----:B------:R-:W-:-:S07]  /*2150*/  UISETP.NE.AND UP4, UPT, UR38, 0x1, UPT ;  /* 0x000000012600788c */ /* 0x000fce000bf85270 */
[----:B------:R-:W-:Y:S05]  /*2160*/  BRA.U UP0, `(.L_x_28) ;  /* 0x0000000100047547 */ /* 0x000fea000b800000 */
[----:B------:R-:W-:Y:S05]  /*2170*/  BPT.TRAP 0x1 ;  /* 0x000000040000795c */ /* 0x000fea0000300000 */
.L_x_28:
[----:B------:R-:W-:Y:S04]  /*2180*/  BSSY.RECONVERGENT B0, `(.L_x_29) ;  /* 0x0000003000007945 */ /* 0x000fe80003800200 */
[----:B------:R-:W-:Y:S05]  /*2190*/  @!P3 BRA `(.L_x_30) ;  /* 0x000000000004b947 */ /* 0x000fea0003800000 */
[----:B------:R-:W-:Y:S05]  /*21a0*/  BPT.TRAP 0x1 ;  /* 0x000000040000795c */ /* 0x000fea0000300000 */
.L_x_30:
[----:B------:R-:W-:Y:S05]  /*21b0*/  BSYNC.RECONVERGENT B0 ;  /* 0x0000000000007941 */ /* 0x000fea0003800200 */
.L_x_29:
[----:B------:R-:W-:Y:S01]  /*21c0*/  UIADD3 UR5, UPT, UPT, UR4, 0x1, URZ ;  /* 0x0000000104057890 */ /* 0x000fe2000fffe0ff */
[----:B------:R-:W-:Y:S01]  /*21d0*/  BSSY.RECONVERGENT B0, `(.L_x_31) ;  /* 0x000003b000007945 */ /* 0x000fe20003800200 */
[----:B------:R-:W-:Y:S02]  /*21e0*/  ELECT P0, URZ, PT ;  /* 0x0000000000ff782f */ /* 0x000fe40003800000 */
[----:B------:R-:W-:-:S04]  /*21f0*/  UISETP.NE.AND UP0, UPT, UR5, 0x4, UPT ;  /* 0x000000040500788c */ /* 0x000fc8000bf05270 */
[----:B------:R-:W-:Y:S02]  /*2200*/  USEL UR8, URZ, 0x1, UP0 ;  /* 0x00000001ff087887 */ /* 0x000fe40008000000 */
[----:B------:R-:W-:-:S04]  /*2210*/  USEL UR29, UR5, URZ, UP0 ;  /* 0x000000ff051d7287 */ /* 0x000fc80008000000 */
[----:B------:R-:W-:Y:S01]  /*2220*/  ULEA UR5, UR29, UR7, 0x3 ;  /* 0x000000071d057291 */ /* 0x000fe2000f8e18ff */
[----:B------:R-:W-:-:S04]  /*2230*/  LOP3.LUT R12, R12, UR8, RZ, 0x3c, !PT ;  /* 0x000000080c0c7c12 */ /* 0x000fc8000f8e3cff */
[----:B-12---:R-:W-:-:S04]  /*2240*/  SHF.L.U32 R0, R12, 0x1f, RZ ;  /* 0x0000001f0c007819 */ /* 0x006fc800000006ff */
[----:B------:R1:W2:Y:S01]  /*2250*/  SYNCS.PHASECHK.TRANS64.TRYWAIT P1, [UR5+0x20], R0 ;  /* 0x00002000ff0075a7 */ /* 0x0002a20008021105 */
[----:B------:R-:W-:Y:S05]  /*2260*/  @!P0 BRA `(.L_x_32) ;  /* 0x0000000000c48947 */ /* 0x000fea0003800000 */
[----:B------:R-:W-:Y:S02]  /*2270*/  ULEA UR40, UR4, UR58, 0xf ;  /* 0x0000003a04287291 */ /* 0x000fe4000f8e78ff */
[----:B------:R-:W-:Y:S02]  /*2280*/  ULEA UR24, UR4, UR57, 0xd ;  /* 0x0000003904187291 */ /* 0x000fe4000f8e68ff */
[----:B------:R-:W-:Y:S02]  /*2290*/  UIADD3 UR14, UP3, UPT, UR54, 0x80, URZ ;  /* 0x00000080360e7890 */ /* 0x000fe4000ff7e0ff */
[----:B------:R-:W-:Y:S02]  /*22a0*/  UIADD3 UR40, UPT, UPT, UR7, UR40, URZ ;  /* 0x0000002807287290 */ /* 0x000fe4000fffe0ff */
[----:B------:R-:W-:Y:S02]  /*22b0*/  USHF.L.U32 UR5, UR4, 0xa, URZ ;  /* 0x0000000a04057899 */ /* 0x000fe400080006ff */
[----:B------:R-:W-:-:S02]  /*22c0*/  UIADD3 UR8, UP2, UPT, UR54, 0x180, URZ ;  /* 0x0000018036087890 */ /* 0x000fc4000ff5e0ff */
[----:B------:R-:W-:Y:S02]  /*22d0*/  UIADD3 UR24, UPT, UPT, UR7, UR24, URZ ;  /* 0x0000001807187290 */ /* 0x000fe4000fffe0ff */
[----:B------:R-:W-:Y:S02]  /*22e0*/  UIADD3 UR50, UPT, UPT, UR42, -0x80, URZ ;  /* 0xffffff802a327890 */ /* 0x000fe4000fffe0ff */
[----:B------:R-:W-:Y:S02]  /*22f0*/  ULOP3.LUT UR49, UR6, 0xfefffff8, URZ, 0xc0, !UPT ;  /* 0xfefffff806317892 */ /* 0x000fe4000f8ec0ff */
[----:B------:R-:W-:Y:S02]  /*2300*/  UIADD3.X UR15, UPT, UPT, URZ, UR55, URZ, UP3, !UPT ;  /* 0x00000037ff0f7290 */ /* 0x000fe40009ffe4ff */
[----:B------:R-:W-:Y:S02]  /*2310*/  UIADD3 UR48, UPT, UPT, UR40, 0x6400, URZ ;  /* 0x0000640028307890 */ /* 0x000fe4000fffe0ff */
[----:B------:R-:W-:-:S02]  /*2320*/  UPRMT UR37, URZ, 0x5410, UR45 ;  /* 0x00005410ff257896 */ /* 0x000fc4000800002d */
[----:B------:R-:W-:Y:S02]  /*2330*/  ULOP3.LUT UR16, UR59, UR5, URZ, 0xfc, !UPT ;  /* 0x000000053b107292 */ /* 0x000fe4000f8efcff */
[----:B------:R-:W-:Y:S02]  /*2340*/  ULOP3.LUT UR13, UR5, UR60, URZ, 0xfc, !UPT ;  /* 0x0000003c050d7292 */ /* 0x000fe4000f8efcff */
[----:B------:R-:W-:Y:S02]  /*2350*/  UIADD3 UR40, UPT, UPT, UR40, 0xa400, URZ ;  /* 0x0000a40028287890 */ /* 0x000fe4000fffe0ff */
[----:B------:R-:W-:Y:S02]  /*2360*/  UIADD3.X UR9, UPT, UPT, URZ, UR55, URZ, UP2, !UPT ;  /* 0x00000037ff097290 */ /* 0x000fe400097fe4ff */
[----:B------:R-:W-:Y:S02]  /*2370*/  UIADD3 UR32, UPT, UPT, UR24, 0x26400, URZ ;  /* 0x0002640018207890 */ /* 0x000fe4000fffe0ff */
[----:B------:R-:W-:-:S02]  /*2380*/  UPRMT UR5, URZ, 0x5410, UR53 ;  /* 0x00005410ff057896 */ /* 0x000fc40008000035 */
[----:B------:R-:W-:Y:S01]  /*2390*/  UIADD3 UR24, UPT, UPT, UR24, 0x27400, URZ ;  /* 0x0002740018187890 */ /* 0x000fe2000fffe0ff */
[----:B------:R-:W-:Y:S01]  /*23a0*/  UMOV UR46, 0x0 ;  /* 0x00000000002e7882 */ /* 0x000fe20000000000 */
[----:B------:R-:W-:Y:S01]  /*23b0*/  UMOV UR47, 0x10000000 ;  /* 0x10000000002f7882 */ /* 0x000fe20000000000 */
[----:B------:R-:W-:Y:S01]  /*23c0*/  UIADD3 UR30, UP1, UPT, UR54, 0x280, URZ ;  /* 0x00000280361e7890 */ /* 0x000fe2000ff3e0ff */
[----:B------:R-:W-:Y:S01]  /*23d0*/  UTMALDG.3D.MULTICAST.2CTA [UR48], [UR14], UR37, desc[UR46] ;  /* 0x00002e300e0073b4 */ /* 0x000fe20008211825 */
[----:B------:R-:W-:Y:S01]  /*23e0*/  UMOV UR43, UR51 ;  /* 0x00000033002b7c82 */ /* 0x000fe20008000000 */
[----:B------:R-:W-:Y:S01]  /*23f0*/  UMOV UR44, UR52 ;  /* 0x00000034002c7c82 */ /* 0x000fe20008000000 */
[----:B------:R-:W-:Y:S01]  /*2400*/  UMOV UR41, UR49 ;  /* 0x0000003100297c82 */ /* 0x000fe20008000000 */
[----:B------:R-:W-:Y:S01]  /*2410*/  UIADD3 UR22, UP0, UPT, UR54, 0x380, URZ ;  /* 0x0000038036167890 */ /* 0x000fe2000ff1e0ff */
[----:B------:R-:W-:Y:S01]  /*2420*/  UMOV UR36, UR52 ;  /* 0x0000003400247c82 */ /* 0x000fe20008000000 */
[----:B------:R-:W-:Y:S01]  /*2430*/  UMOV UR33, UR49 ;  /* 0x0000003100217c82 */ /* 0x000fe20008000000 */
[----:B------:R-:W-:Y:S01]  /*2440*/  UMOV UR34, UR50 ;  /* 0x0000003200227c82 */ /* 0x000fe20008000000 */
[----:B------:R-:W-:Y:S01]  /*2450*/  UMOV UR26, UR42 ;  /* 0x0000002a001a7c82 */ /* 0x000fe20008000000 */
[----:B------:R-:W-:Y:S01]  /*2460*/  UMOV UR27, UR35 ;  /* 0x00000023001b7c82 */ /* 0x000fe20008000000 */
[----:B------:R-:W-:Y:S01]  /*2470*/  UMOV UR28, UR52 ;  /* 0x00000034001c7c82 */ /* 0x000fe20008000000 */
[----:B------:R-:W-:Y:S01]  /*2480*/  UMOV UR25, UR49 ;  /* 0x0000003100197c82 */ /* 0x000fe20008000000 */
[----:B------:R-:W-:Y:S01]  /*2490*/  UTMALDG.3D.MULTICAST.2CTA [UR40], [UR14], UR37, desc[UR46] ;  /* 0x00002e280e0073b4 */ /* 0x000fe20008211825 */
[----:B------:R-:W-:-:S02]  /*24a0*/  UIADD3.X UR31, UPT, UPT, URZ, UR55, URZ, UP1, !UPT ;  /* 0x00000037ff1f7290 */ /* 0x000fc40008ffe4ff */
[----:B------:R-:W-:Y:S02]  /*24b0*/  UIADD3 UR16, UPT, UPT, UR7, 0x2e400, UR16 ;  /* 0x0002e40007107890 */ /* 0x000fe4000fffe010 */
[----:B------:R-:W-:Y:S01]  /*24c0*/  UIADD3.X UR23, UPT, UPT, URZ, UR55, URZ, UP0, !UPT ;  /* 0x00000037ff177290 */ /* 0x000fe200087fe4ff */
[----:B------:R-:W-:Y:S01]  /*24d0*/  UMOV UR21, UR52 ;  /* 0x0000003400157c82 */ /* 0x000fe20008000000 */
[----:B------:R-:W-:Y:S01]  /*24e0*/  UTMALDG.3D.MULTICAST.2CTA [UR32], [UR8], UR5, desc[UR46] ;  /* 0x00002e20080073b4 */ /* 0x000fe20008211805 */
[----:B------:R-:W-:Y:S01]  /*24f0*/  UMOV UR17, UR49 ;  /* 0x0000003100117c82 */ /* 0x000fe20008000000 */
[----:B------:R4:W-:Y:S03]  /*2500*/  UTMALDG.3D.MULTICAST.2CTA [UR24], [UR8], UR5, desc[UR46] ;  /* 0x00002e18080073b4 */ /* 0x0009e60008211805 */
[----:B------:R1:W-:Y:S01]  /*2510*/  UTMALDG.4D.MULTICAST.2CTA [UR16], [UR30], UR37, desc[UR46] ;  /* 0x00002e101e0073b4 */ /* 0x0003e20008219825 */
[----:B----4-:R-:W-:-:S02]  /*2520*/  UIADD3 UR8, UPT, UPT, UR7, 0x2f400, UR13 ;  /* 0x0002f40007087890 */ /* 0x010fc4000fffe00d */
[----:B------:R-:W-:Y:S01]  /*2530*/  UPRMT UR5, URZ, 0x5410, UR56 ;  /* 0x00005410ff057896 */ /* 0x000fe20008000038 */
[----:B------:R-:W-:Y:S01]  /*2540*/  UMOV UR13, UR52 ;  /* 0x00000034000d7c82 */ /* 0x000fe20008000000 */
[----:B------:R-:W-:-:S07]  /*2550*/  UMOV UR9, UR49 ;  /* 0x0000003100097c82 */ /* 0x000fce0008000000 */
[----:B------:R1:W-:Y:S02]  /*2560*/  UTMALDG.4D.MULTICAST.2CTA [UR8], [UR22], UR5, desc[UR46] ;  /* 0x00002e08160073b4 */ /* 0x0003e40008219805 */
[----:B-1----:R-:W-:Y:S01]  /*2570*/  NOP ;  /* 0x0000000000007918 */ /* 0x002fe20000000000 */
.L_x_32:
[----:B------:R-:W-:Y:S05]  /*2580*/  BSYNC.RECONVERGENT B0 ;  /* 0x0000000000007941 */ /* 0x000fea0003800200 */
.L_x_31:
[----:B------:R-:W-:Y:S02]  /*2590*/  UIADD3 UR42, UPT, UPT, UR42, 0x100, URZ ;  /* 0x000001002a2a7890 */ /* 0x000fe4000fffe0ff */
[----:B------:R-:W-:Y:S02]  /*25a0*/  UIADD3 UR11, UPT, UPT, UR11, 0x2, URZ ;  /* 0x000000020b0b7890 */ /* 0x000fe4000fffe0ff */
[----:B------:R-:W-:Y:S01]  /*25b0*/  UIADD3 UR19, UPT, UPT, UR19, 0x2, URZ ;  /* 0x0000000213137890 */ /* 0x000fe2000fffe0ff */
[----:B------:R-:W-:Y:S01]  /*25c0*/  UMOV UR4, UR29 ;  /* 0x0000001d00047c82 */ /* 0x000fe20008000000 */
[----:B------:R-:W-:Y:S01]  /*25d0*/  UMOV UR6, UR66 ;  /* 0x0000004200067c82 */ /* 0x000fe20008000000 */
[----:B------:R-:W-:Y:S09]  /*25e0*/  BRA.U UP4, `(.L_x_33) ;  /* 0xfffffff904b07547 */ /* 0x000ff2000b83ffff */
.L_x_25:
[----:B------:R-:W-:Y:S01]  /*25f0*/  ULEA UR4, UR29, UR7, 0x3 ;  /* 0x000000071d047291 */ /* 0x000fe2000f8e18ff */
[----:B-12---:R-:W-:Y:S01]  /*2600*/  SHF.L.U32 R0, R12, 0x1f, RZ ;  /* 0x0000001f0c007819 */ /* 0x006fe200000006ff */
[----:B------:R-:W-:Y:S01]  /*2610*/  @!P2 SYNCS.ARRIVE.TRANS64.A1T0 RZ, [UR7+0x78], RZ ;  /* 0x000078ffffffa9a7 */ /* 0x000fe20008100007 */
[----:B------:R-:W-:-:S06]  /*2620*/  UISETP.GT.AND UP0, UPT, UR72, UR71, UPT ;  /* 0x000000474800728c */ /* 0x000fcc000bf04270 */
[----:B---3--:R1:W2:Y:S03]  /*2630*/  SYNCS.PHASECHK.TRANS64.TRYWAIT P1, [UR4+0x20], R0 ;  /* 0x00002000ff0075a7 */ /* 0x0082a60008021104 */
[----:B------:R-:W-:Y:S05]  /*2640*/  BRA.U !UP0, `(.L_x_34) ;  /* 0x0000000508547547 */ /* 0x000fea000b800000 */
[----:B------:R-:W-:Y:S01]  /*2650*/  UIADD3 UR15, UPT, UPT, UR76, UR6, URZ ;  /* 0x000000064c0f7290 */ /* 0x000fe2000fffe0ff */
[----:B------:R-:W-:-:S11]  /*2660*/  UMOV UR5, UR29 ;  /* 0x0000001d00057c82 */ /* 0x000fd60008000000 */
.L_x_42:
[----:B------:R-:W-:Y:S01]  /*2670*/  ULEA UR14, UR5, UR7, 0x3 ;  /* 0x00000007050e7291 */ /* 0x000fe2000f8e18ff */
[----:B--2---:R-:W-:Y:S01]  /*2680*/  @P4 MOV R2, 0x15000 ;  /* 0x0001500000024802 */ /* 0x004fe20000000f00 */
[----:B--23--:R-:W-:Y:S10]  /*2690*/  @P1 BRA `(.L_x_35) ;  /* 0x00000000000c1947 */ /* 0x00cff40003800000 */
[----:B------:R-:W-:-:S04]  /*26a0*/  SHF.L.U32 R3, R12, 0x1f, RZ ;  /* 0x0000001f0c037819 */ /* 0x000fc800000006ff */
[----:B------:R-:W2:Y:S02]  /*26b0*/  SYNCS.PHASECHK.TRANS64.TRYWAIT P0, [UR14+0x20], R3 ;  /* 0x00002003ff0075a7 */ /* 0x000ea4000800110e */
[----:B--2---:R-:W-:Y:S05]  /*26c0*/  @!P0 BRA `(.L_x_36) ;  /* 0x0000007000948947 */ /* 0x004fea0003800000 */
.L_x_35:
[----:B------:R2:W-:Y:S01]  /*26d0*/  @P4 SYNCS.ARRIVE.TRANS64 RZ, [UR14], R2 ;  /* 0x00000002ffff49a7 */ /* 0x0005e2000800000e */
[----:B------:R-:W-:-:S04]  /*26e0*/  ULOP3.LUT UR4, UR61, 0x2, URZ, 0xfc, !UPT ;  /* 0x000000023d047892 */ /* 0x000fc8000f8efcff */
[----:B------:R-:W-:-:S09]  /*26f0*/  UISETP.NE.AND UP0, UPT, UR4, 0x2, UPT ;  /* 0x000000020400788c */ /* 0x000fd2000bf05270 */
[----:B------:R-:W-:Y:S05]  /*2700*/  BRA.U UP0, `(.L_x_37) ;  /* 0x0000000100047547 */ /* 0x000fea000b800000 */
[----:B------:R-:W-:Y:S05]  /*2710*/  BPT.TRAP 0x1 ;  /* 0x000000040000795c */ /* 0x000fea0000300000 */
.L_x_37:
[----:B------:R-:W-:Y:S04]  /*2720*/  BSSY.RECONVERGENT B0, `(.L_x_38) ;  /* 0x0000003000007945 */ /* 0x000fe80003800200 */
[----:B------:R-:W-:Y:S05]  /*2730*/  @!P3 BRA `(.L_x_39) ;  /* 0x000000000004b947 */ /* 0x000fea0003800000 */
[----:B------:R-:W-:Y:S05]  /*2740*/  BPT.TRAP 0x1 ;  /* 0x000000040000795c */ /* 0x000fea0000300000 */
.L_x_39:
[----:B------:R-:W-:Y:S05]  /*2750*/  BSYNC.RECONVERGENT B0 ;  /* 0x0000000000007941 */ /* 0x000fea0003800200 */
.L_x_38:
        /* <DEDUP_REMOVED lines=8> */
[----:B-1----:R-:W-:-:S04]  /*27e0*/  SHF.L.U32 R0, R12, 0x1f, RZ ;  /* 0x0000001f0c007819 */ /* 0x002fc800000006ff */
[----:B------:R1:W3:Y:S01]  /*27f0*/  SYNCS.PHASECHK.TRANS64.TRYWAIT P1, [UR4+0x20], R0 ;  /* 0x00002000ff0075a7 */ /* 0x0002e20008021104 */
[----:B------:R-:W-:Y:S05]  /*2800*/  @!P0 BRA `(.L_x_41) ;  /* 0x0000000000d08947 */ /* 0x000fea0003800000 */
[----:B------:R-:W-:Y:S02]  /*2810*/  ULEA UR40, UR5, UR58, 0xf ;  /* 0x0000003a05287291 */ /* 0x000fe4000f8e78ff */
[----:B------:R-:W-:Y:S02]  /*2820*/  UIADD3 UR8, UP3, UPT, UR54, 0x80, URZ ;  /* 0x0000008036087890 */ /* 0x000fe4000ff7e0ff */
[----:B------:R-:W-:Y:S02]  /*2830*/  ULEA UR24, UR5, UR57, 0xd ;  /* 0x0000003905187291 */ /* 0x000fe4000f8e68ff */
[----:B------:R-:W-:Y:S02]  /*2840*/  UIADD3 UR40, UPT, UPT, UR7, UR40, URZ ;  /* 0x0000002807287290 */ /* 0x000fe4000fffe0ff */
[----:B------:R-:W-:Y:S02]  /*2850*/  USHF.L.U32 UR50, UR6, 0x8, URZ ;  /* 0x0000000806327899 */ /* 0x000fe400080006ff */
[----:B------:R-:W-:-:S02]  /*2860*/  UIADD3 UR22, UP2, UPT, UR54, 0x180, URZ ;  /* 0x0000018036167890 */ /* 0x000fc4000ff5e0ff */
[----:B------:R-:W-:Y:S02]  /*2870*/  ULOP3.LUT UR49, UR14, 0xfefffff8, URZ, 0xc0, !UPT ;  /* 0xfefffff80e317892 */ /* 0x000fe4000f8ec0ff */
[----:B------:R-:W-:Y:S02]  /*2880*/  UIADD3.X UR9, UPT, UPT, URZ, UR55, URZ, UP3, !UPT ;  /* 0x00000037ff097290 */ /* 0x000fe40009ffe4ff */
[----:B------:R-:W-:Y:S02]  /*2890*/  UIADD3 UR24, UPT, UPT, UR7, UR24, URZ ;  /* 0x0000001807187290 */ /* 0x000fe4000fffe0ff */
[----:B------:R-:W-:Y:S02]  /*28a0*/  UIADD3 UR48, UPT, UPT, UR40, 0x6400, URZ ;  /* 0x0000640028307890 */ /* 0x000fe4000fffe0ff */
[----:B------:R-:W-:Y:S02]  /*28b0*/  UPRMT UR13, URZ, 0x5410, UR45 ;  /* 0x00005410ff0d7896 */ /* 0x000fe4000800002d */
[----:B------:R-:W-:-:S02]  /*28c0*/  UIADD3 UR42, UPT, UPT, UR50, 0x80, URZ ;  /* 0x00000080322a7890 */ /* 0x000fc4000fffe0ff */
[----:B------:R-:W-:Y:S02]  /*28d0*/  UIADD3 UR40, UPT, UPT, UR40, 0xa400, URZ ;  /* 0x0000a40028287890 */ /* 0x000fe4000fffe0ff */
[----:B------:R-:W-:Y:S02]  /*28e0*/  USHF.L.U32 UR11, UR5, 0xa, URZ ;  /* 0x0000000a050b7899 */ /* 0x000fe400080006ff */
[----:B------:R-:W-:Y:S02]  /*28f0*/  UIADD3.X UR23, UPT, UPT, URZ, UR55, URZ, UP2, !UPT ;  /* 0x00000037ff177290 */ /* 0x000fe400097fe4ff */
[----:B------:R-:W-:Y:S02]  /*2900*/  UIADD3 UR32, UPT, UPT, UR24, 0x26400, URZ ;  /* 0x0002640018207890 */ /* 0x000fe4000fffe0ff */
[----:B------:R-:W-:Y:S02]  /*2910*/  UPRMT UR4, URZ, 0x5410, UR53 ;  /* 0x00005410ff047896 */ /* 0x000fe40008000035 */
[----:B------:R-:W-:Y:S01]  /*2920*/  UIADD3 UR24, UPT, UPT, UR24, 0x27400, URZ ;  /* 0x0002740018187890 */ /* 0x000fe2000fffe0ff */
[----:B------:R-:W-:Y:S01]  /*2930*/  UMOV UR62, 0x0 ;  /* 0x00000000003e7882 */ /* 0x000fe20000000000 */
[----:B------:R-:W-:Y:S01]  /*2940*/  UMOV UR63, 0x10000000 ;  /* 0x10000000003f7882 */ /* 0x000fe20000000000 */
[----:B------:R-:W-:Y:S01]  /*2950*/  UIADD3 UR30, UP1, UPT, UR54, 0x280, URZ ;  /* 0x00000280361e7890 */ /* 0x000fe2000ff3e0ff */
[----:B------:R-:W-:Y:S01]  /*2960*/  UTMALDG.3D.MULTICAST.2CTA [UR48], [UR8], UR13, desc[UR62] ;  /* 0x00003e30080073b4 */ /* 0x000fe2000821180d */
[----:B------:R-:W-:Y:S01]  /*2970*/  UMOV UR43, UR51 ;  /* 0x00000033002b7c82 */ /* 0x000fe20008000000 */
[----:B------:R-:W-:Y:S01]  /*2980*/  UMOV UR44, UR52 ;  /* 0x00000034002c7c82 */ /* 0x000fe20008000000 */
[----:B------:R-:W-:Y:S01]  /*2990*/  ULOP3.LUT UR16, UR59, UR11, URZ, 0xfc, !UPT ;  /* 0x0000000b3b107292 */ /* 0x000fe2000f8efcff */
[----:B------:R-:W-:Y:S01]  /*29a0*/  UMOV UR41, UR49 ;  /* 0x0000003100297c82 */ /* 0x000fe20008000000 */
[----:B------:R-:W-:Y:S01]  /*29b0*/  UIADD3 UR46, UP0, UPT, UR54, 0x380, URZ ;  /* 0x00000380362e7890 */ /* 0x000fe2000ff1e0ff */
[----:B------:R4:W-:Y:S01]  /*29c0*/  UTMALDG.3D.MULTICAST.2CTA [UR40], [UR8], UR13, desc[UR62] ;  /* 0x00003e28080073b4 */ /* 0x0009e2000821180d */
[----:B------:R-:W-:Y:S01]  /*29d0*/  UMOV UR36, UR52 ;  /* 0x0000003400247c82 */ /* 0x000fe20008000000 */
[----:B------:R-:W-:Y:S01]  /*29e0*/  UMOV UR33, UR49 ;  /* 0x0000003100217c82 */ /* 0x000fe20008000000 */
[----:B------:R-:W-:Y:S01]  /*29f0*/  UMOV UR34, UR50 ;  /* 0x0000003200227c82 */ /* 0x000fe20008000000 */
[----:B------:R-:W-:Y:S01]  /*2a00*/  UMOV UR27, UR35 ;  /* 0x00000023001b7c82 */ /* 0x000fe20008000000 */
[----:B------:R-:W-:Y:S01]  /*2a10*/  UMOV UR28, UR52 ;  /* 0x00000034001c7c82 */ /* 0x000fe20008000000 */
[----:B------:R-:W-:-:S02]  /*2a20*/  ULEA UR19, UR6, UR65, 0x1 ;  /* 0x0000004106137291 */ /* 0x000fc4000f8e08ff */
[----:B------:R-:W-:Y:S01]  /*2a30*/  UIADD3.X UR31, UPT, UPT, URZ, UR55, URZ, UP1, !UPT ;  /* 0x00000037ff1f7290 */ /* 0x000fe20008ffe4ff */
[----:B------:R-:W-:Y:S01]  /*2a40*/  UTMALDG.3D.MULTICAST.2CTA [UR32], [UR22], UR4, desc[UR62] ;  /* 0x00003e20160073b4 */ /* 0x000fe20008211804 */
[----:B------:R-:W-:Y:S01]  /*2a50*/  UMOV UR25, UR49 ;  /* 0x0000003100197c82 */ /* 0x000fe20008000000 */
[----:B------:R-:W-:Y:S01]  /*2a60*/  UIADD3 UR16, UPT, UPT, UR7, 0x2e400, UR16 ;  /* 0x0002e40007107890 */ /* 0x000fe2000fffe010 */
[----:B------:R-:W-:Y:S01]  /*2a70*/  UMOV UR26, UR42 ;  /* 0x0000002a001a7c82 */ /* 0x000fe20008000000 */
[----:B------:R-:W-:Y:S01]  /*2a80*/  UIADD3.X UR47, UPT, UPT, URZ, UR55, URZ, UP0, !UPT ;  /* 0x00000037ff2f7290 */ /* 0x000fe200087fe4ff */
[----:B------:R-:W-:Y:S01]  /*2a90*/  UMOV UR21, UR52 ;  /* 0x0000003400157c82 */ /* 0x000fe20008000000 */
[----:B------:R2:W-:Y:S01]  /*2aa0*/  UTMALDG.3D.MULTICAST.2CTA [UR24], [UR22], UR4, desc[UR62] ;  /* 0x00003e18160073b4 */ /* 0x0005e20008211804 */
[----:B------:R-:W-:-:S04]  /*2ab0*/  UMOV UR17, UR49 ;  /* 0x0000003100117c82 */ /* 0x000fc80008000000 */
[----:B------:R1:W-:Y:S01]  /*2ac0*/  UTMALDG.4D.MULTICAST.2CTA [UR16], [UR30], UR13, desc[UR62] ;  /* 0x00003e101e0073b4 */ /* 0x0003e2000821980d */
[----:B----4-:R-:W-:Y:S02]  /*2ad0*/  ULOP3.LUT UR8, UR11, UR60, URZ, 0xfc, !UPT ;  /* 0x0000003c0b087292 */ /* 0x010fe4000f8efcff */
[----:B------:R-:W-:Y:S02]  /*2ae0*/  ULEA UR11, UR6, UR64, 0x1 ;  /* 0x00000040060b7291 */ /* 0x000fe4000f8e08ff */
[----:B------:R-:W-:Y:S01]  /*2af0*/  UIADD3 UR8, UPT, UPT, UR7, 0x2f400, UR8 ;  /* 0x0002f40007087890 */ /* 0x000fe2000fffe008 */
[----:B------:R-:W-:Y:S01]  /*2b00*/  UMOV UR9, UR49 ;  /* 0x0000003100097c82 */ /* 0x000fe20008000000 */
[----:B--2---:R-:W-:Y:S01]  /*2b10*/  UPRMT UR4, URZ, 0x5410, UR56 ;  /* 0x00005410ff047896 */ /* 0x004fe20008000038 */
[----:B-1----:R-:W-:-:S08]  /*2b20*/  UMOV UR13, UR52 ;  /* 0x00000034000d7c82 */ /* 0x002fd00008000000 */
[----:B------:R4:W-:Y:S02]  /*2b30*/  UTMALDG.4D.MULTICAST.2CTA [UR8], [UR46], UR4, desc[UR62] ;  /* 0x00003e082e0073b4 */ /* 0x0009e40008219804 */
[----:B----4-:R-:W-:Y:S01]  /*2b40*/  NOP ;  /* 0x0000000000007918 */ /* 0x010fe20000000000 */
.L_x_41:
[----:B------:R-:W-:Y:S05]  /*2b50*/  BSYNC.RECONVERGENT B0 ;  /* 0x0000000000007941 */ /* 0x000fea0003800200 */
.L_x_40:
[----:B------:R-:W-:Y:S01]  /*2b60*/  UIADD3 UR6, UPT, UPT, UR6, 0x1, URZ ;  /* 0x0000000106067890 */ /* 0x000fe2000fffe0ff */
[----:B------:R-:W-:-:S03]  /*2b70*/  UMOV UR5, UR29 ;  /* 0x0000001d00057c82 */ /* 0x000fc60008000000 */
[----:B------:R-:W-:-:S09]  /*2b80*/  UISETP.NE.AND UP0, UPT, UR6, UR15, UPT ;  /* 0x0000000f0600728c */ /* 0x000fd2000bf05270 */
[----:B------:R-:W-:Y:S05]  /*2b90*/  BRA.U UP0, `(.L_x_42) ;  /* 0xfffffff900b47547 */ /* 0x000fea000b83ffff */
.L_x_34:
[C---:B------:R-:W-:Y:S01]  /*2ba0*/  LEA R3, R11.reuse, UR7, 0x3 ;  /* 0x000000070b037c11 */ /* 0x040fe2000f8e18ff */
[----:B------:R-:W-:Y:S01]  /*2bb0*/  NOP ;  /* 0x0000000000007918 */ /* 0x000fe20000000000 */
[----:B-1----:R-:W-:Y:S02]  /*2bc0*/  SHF.L.U32 R0, R10, 0x1f, RZ ;  /* 0x0000001f0a007819 */ /* 0x002fe400000006ff */
[----:B------:R-:W-:Y:S02]  /*2bd0*/  LEA R5, R11, UR7, 0x4 ;  /* 0x000000070b057c11 */ /* 0x000fe4000f8e20ff */
[----:B------:R-:W1:Y:S02]  /*2be0*/  SYNCS.PHASECHK.TRANS64.TRYWAIT P0, [R3+URZ+0x80], R0 ;  /* 0x00008000030075a7 */ /* 0x000e6400080011ff */
[----:B-1----:R-:W-:Y:S05]  /*2bf0*/  @!P0 BRA `(.L_x_43) ;  /* 0x0000006c00608947 */ /* 0x002fea0003800000 */
.L_x_140:
[----:B------:R-:W4:Y:S01]  /*2c00*/  LDS.128 R4, [R5+0xf0] ;  /* 0x0000f00005047984 */ /* 0x000f220000000c00 */
[----:B------:R-:W-:Y:S01]  /*2c10*/  UISETP.GE.AND UP0, UPT, UR39, 0x1, UPT ;  /* 0x000000012700788c */ /* 0x000fe2000bf06270 */
[----:B------:R-:W-:Y:S01]  /*2c20*/  @!PT LDS RZ, [RZ] ;  /* 0x00000000fffff984 */ /* 0x000fe20000000800 */
[----:B------:R-:W-:Y:S01]  /*2c30*/  @!PT LDS RZ, [RZ] ;  /* 0x00000000fffff984 */ /* 0x000fe20000000800 */
[----:B------:R-:W-:Y:S01]  /*2c40*/  @!PT LDS RZ, [RZ] ;  /* 0x00000000fffff984 */ /* 0x000fe20000000800 */
[----:B------:R-:W-:Y:S01]  /*2c50*/  @!PT LDS RZ, [RZ] ;  /* 0x00000000fffff984 */ /* 0x000fe20000000800 */
[----:B------:R1:W-:Y:S06]  /*2c60*/  MEMBAR.ALL.CTA ;  /* 0x0000000000007992 */ /* 0x0003ec0000008000 */
[----:B-1----:R-:W1:Y:S01]  /*2c70*/  FENCE.VIEW.ASYNC.S ;  /* 0x00000000000073c6 */ /* 0x002e620000000000 */
[----:B----4-:R-:W-:-:S13]  /*2c80*/  LOP3.LUT P0, RZ, R6, 0x1, RZ, 0xc0, !PT ;  /* 0x0000000106ff7812 */ /* 0x010fda000780c0ff */
[----:B-1----:R-:W-:Y:S01]  /*2c90*/  VOTEU.ANY UP1, P0 ;  /* 0x0000000000ff7886 */ /* 0x002fe20000020100 */
[----:B------:R-:W-:-:S13]  /*2ca0*/  PLOP3.LUT P0, PT, PT, PT, UP1, 0x80, 0x8 ;  /* 0x000000000008781c */ /* 0x000fda0003f0f018 */
[----:B------:R-:W-:Y:S02]  /*2cb0*/  @P0 LOP3.LUT R0, R5, 0xffff, RZ, 0xc0, !PT ;  /* 0x0000ffff05000812 */ /* 0x000fe400078ec0ff */
[----:B--2---:R-:W-:Y:S02]  /*2cc0*/  @P0 MOV R2, R4 ;  /* 0x0000000400020202 */ /* 0x004fe40000000f00 */
[----:B------:R-:W-:Y:S01]  /*2cd0*/  @P0 R2UR UR5, R0 ;  /* 0x00000000000502ca */ /* 0x000fe200000e0000 */
[----:B------:R-:W-:Y:S01]  /*2ce0*/  VIADD R0, R3, 0x90 ;  /* 0x0000009003007836 */ /* 0x000fe20000000000 */
[----:B------:R-:W-:Y:S02]  /*2cf0*/  @P0 SHF.R.U32.HI R4, RZ, 0x10, R5 ;  /* 0x00000010ff040819 */ /* 0x000fe40000011605 */
[----:B------:R-:W-:Y:S02]  /*2d00*/  @P0 R2UR UR6, R2 ;  /* 0x00000000020602ca */ /* 0x000fe400000e0000 */
[----:B------:R-:W-:-:S02]  /*2d10*/  PRMT R0, RZ, 0x654, R0 ;  /* 0x00000654ff007816 */ /* 0x000fc40000000000 */
[----:B------:R-:W-:Y:S02]  /*2d20*/  @P0 R2UR UR4, R4 ;  /* 0x00000000040402ca */ /* 0x000fe400000e0000 */
[----:B------:R1:W-:Y:S03]  /*2d30*/  SYNCS.ARRIVE.TRANS64.RED.A1T0 RZ, [R0+URZ], RZ ;  /* 0x000000ff00ff79a7 */ /* 0x0003e600081004ff */
[----:B------:R-:W-:-:S04]  /*2d40*/  @UP1 UMOV UR67, UR5 ;  /* 0x0000000500431c82 */ /* 0x000fc80008000000 */
[----:B------:R-:W-:-:S04]  /*2d50*/  @UP1 UMOV UR68, UR6 ;  /* 0x0000000600441c82 */ /* 0x000fc80008000000 */
[----:B------:R-:W-:Y:S01]  /*2d60*/  @UP1 UMOV UR52, UR4 ;  /* 0x0000000400341c82 */ /* 0x000fe20008000000 */
[----:B------:R-:W-:Y:S05]  /*2d70*/  BRA.U !UP0, `(.L_x_44) ;  /* 0x0000000108d47547 */ /* 0x000fea000b800000 */
[----:B------:R-:W2:Y:S01]  /*2d80*/  LDCU.128 UR12, c[0x0][0xf10] ;  /* 0x0001e200ff0c77ac */ /* 0x000ea20008000c00 */
[----:B------:R-:W4:Y:S01]  /*2d90*/  LDCU UR11, c[0x0][0xf20] ;  /* 0x0001e400ff0b77ac */ /* 0x000f220008000800 */
[----:B------:R-:W3:Y:S01]  /*2da0*/  LDCU UR19, c[0x0][0xf0c] ;  /* 0x0001e180ff1377ac */ /* 0x000ee20008000800 */
[----:B------:R-:W1:Y:S01]  /*2db0*/  LDCU.64 UR8, c[0x0][0xf28] ;  /* 0x0001e500ff0877ac */ /* 0x000e620008000a00 */
[----:B------:R-:W-:Y:S02]  /*2dc0*/  UISETP.NE.AND UP3, UPT, UR39, 0x1, UPT ;  /* 0x000000012700788c */ /* 0x000fe4000bf65270 */
[----:B--2---:R-:W-:Y:S02]  /*2dd0*/  UIMAD.WIDE.U32 UR16, UR69, UR15, URZ ;  /* 0x0000000f451072a5 */ /* 0x004fe4000f8e00ff */
[----:B------:R-:W-:Y:S02]  /*2de0*/  UIMAD.WIDE.U32 UR4, UR70, UR12, URZ ;  /* 0x0000000c460472a5 */ /* 0x000fe4000f8e00ff */
[----:B------:R-:W-:-:S02]  /*2df0*/  UISETP.NE.AND UP0, UPT, UR14, 0x1, UPT ;  /* 0x000000010e00788c */ /* 0x000fc4000bf05270 */
[----:B------:R-:W-:Y:S01]  /*2e00*/  UIMAD.WIDE.U32 UR22, UR67, UR15, URZ ;  /* 0x0000000f431672a5 */ /* 0x000fe2000f8e00ff */
[----:B------:R-:W-:Y:S02]  /*2e10*/  UMOV UR16, UR17 ;  /* 0x0000001100107c82 */ /* 0x000fe40008000000 */
[----:B------:R-:W-:Y:S01]  /*2e20*/  UMOV UR4, UR5 ;  /* 0x0000000500047c82 */ /* 0x000fe20008000000 */
[----:B----4-:R-:W-:Y:S02]  /*2e30*/  USHF.R.U32.HI UR16, URZ, UR11, UR16 ;  /* 0x0000000bff107299 */ /* 0x010fe40008011610 */
[----:B---3--:R-:W-:Y:S02]  /*2e40*/  UISETP.NE.AND UP2, UPT, UR19, 0x1, UPT ;  /* 0x000000011300788c */ /* 0x008fe4000bf45270 */
[----:B------:R-:W-:Y:S02]  /*2e50*/  USHF.R.U32.HI UR4, URZ, UR13, UR4 ;  /* 0x0000000dff047299 */ /* 0x000fe40008011604 */
[----:B------:R-:W-:-:S02]  /*2e60*/  USEL UR5, UR69, UR16, !UP0 ;  /* 0x0000001045057287 */ /* 0x000fc4000c000000 */
[----:B------:R-:W-:Y:S02]  /*2e70*/  USEL UR6, UR70, UR4, !UP2 ;  /* 0x0000000446067287 */ /* 0x000fe4000d000000 */
[----:B-1----:R-:W-:Y:S01]  /*2e80*/  UIMAD.WIDE.U32 UR16, UR5, UR8, URZ ;  /* 0x00000008051072a5 */ /* 0x002fe2000f8e00ff */
[----:B------:R-:W-:Y:S01]  /*2e90*/  UMOV UR4, UR23 ;  /* 0x0000001700047c82 */ /* 0x000fe20008000000 */
[----:B------:R-:W-:Y:S02]  /*2ea0*/  UIMAD.WIDE.U32 UR20, UR68, UR12, URZ ;  /* 0x0000000c441472a5 */ /* 0x000fe4000f8e00ff */
[----:B------:R-:W-:-:S03]  /*2eb0*/  UIMAD.WIDE.U32 UR22, UR6, UR8, URZ ;  /* 0x00000008061672a5 */ /* 0x000fc6000f8e00ff */
[----:B------:R-:W-:Y:S01]  /*2ec0*/  UMOV UR16, UR17 ;  /* 0x0000001100107c82 */ /* 0x000fe20008000000 */
[----:B------:R-:W-:Y:S02]  /*2ed0*/  USHF.R.U32.HI UR4, URZ, UR11, UR4 ;  /* 0x0000000bff047299 */ /* 0x000fe40008011604 */
[----:B------:R-:W-:Y:S01]  /*2ee0*/  @UP3 USHF.R.U32.HI UR5, URZ, UR9, UR16 ;  /* 0x00000009ff053299 */ /* 0x000fe20008011610 */
[----:B------:R-:W-:Y:S01]  /*2ef0*/  UMOV UR20, UR21 ;  /* 0x0000001500147c82 */ /* 0x000fe20008000000 */
[----:B------:R-:W-:Y:S01]  /*2f00*/  UMOV UR22, UR23 ;  /* 0x0000001700167c82 */ /* 0x000fe20008000000 */
[----:B------:R-:W-:Y:S02]  /*2f10*/  USHF.R.U32.HI UR13, URZ, UR13, UR20 ;  /* 0x0000000dff0d7299 */ /* 0x000fe40008011614 */
[----:B------:R-:W-:Y:S02]  /*2f20*/  USEL UR4, UR67, UR4, !UP0 ;  /* 0x0000000443047287 */ /* 0x000fe4000c000000 */
[----:B------:R-:W-:-:S02]  /*2f30*/  @UP3 USHF.R.U32.HI UR6, URZ, UR9, UR22 ;  /* 0x00000009ff063299 */ /* 0x000fc40008011616 */
[----:B------:R-:W-:Y:S02]  /*2f40*/  UIMAD UR11, UR39, UR5, URZ ;  /* 0x00000005270b72a4 */ /* 0x000fe4000f8e02ff */
[----:B------:R-:W-:Y:S02]  /*2f50*/  USEL UR5, UR68, UR13, !UP2 ;  /* 0x0000000d44057287 */ /* 0x000fe4000d000000 */
[----:B------:R-:W-:Y:S02]  /*2f60*/  UIMAD UR12, UR39, UR6, URZ ;  /* 0x00000006270c72a4 */ /* 0x000fe4000f8e02ff */
[----:B------:R-:W-:Y:S02]  /*2f70*/  UISETP.GE.AND UP0, UPT, UR4, UR11, UPT ;  /* 0x0000000b0400728c */ /* 0x000fe4000bf06270 */
[----:B------:R-:W-:Y:S02]  /*2f80*/  UIMAD.WIDE.U32 UR16, UR4, UR8, URZ ;  /* 0x00000008041072a5 */ /* 0x000fe4000f8e00ff */
[----:B------:R-:W-:-:S02]  /*2f90*/  UISETP.GE.OR UP0, UPT, UR5, UR12, UP0 ;  /* 0x0000000c0500728c */ /* 0x000fc40008706670 */
        /* <DEDUP_REMOVED lines=19> */
.L_x_44:
[----:B------:R-:W2:Y:S02]  /*30d0*/  LDCU UR4, c[0x0][0xf30] ;  /* 0x0001e600ff0477ac */ /* 0x000ea40008000800 */
[----:B--2---:R-:W-:-:S09]  /*30e0*/  UISETP.NE.AND UP0, UPT, UR4, 0x1, UPT ;  /* 0x000000010400788c */ /* 0x004fd2000bf05270 */
[----:B------:R-:W-:Y:S05]  /*30f0*/  BRA.U UP0, `(.L_x_45) ;  /* 0x0000000100447547 */ /* 0x000fea000b800000 */
[----:B------:R-:W2:Y:S01]  /*3100*/  LDCU.128 UR12, c[0x0][0xf10] ;  /* 0x0001e200ff0c77ac */ /* 0x000ea20008000c00 */
[----:B------:R-:W4:Y:S01]  /*3110*/  LDCU UR11, c[0x0][0xf0c] ;  /* 0x0001e180ff0b77ac */ /* 0x000f220008000800 */
[----:B------:R-:W1:Y:S01]  /*3120*/  LDCU UR6, c[0x0][0xf20] ;  /* 0x0001e400ff0677ac */ /* 0x000e620008000800 */
[----:B--2---:R-:W-:Y:S02]  /*3130*/  UIMAD.WIDE.U32 UR8, UR68, UR12, URZ ;  /* 0x0000000c440872a5 */ /* 0x004fe4000f8e00ff */
[----:B------:R-:W-:Y:S02]  /*3140*/  UIMAD.WIDE.U32 UR4, UR67, UR15, URZ ;  /* 0x0000000f430472a5 */ /* 0x000fe4000f8e00ff */
[----:B----4-:R-:W-:Y:S02]  /*3150*/  UISETP.NE.AND UP2, UPT, UR11, 0x1, UPT ;  /* 0x000000010b00788c */ /* 0x010fe4000bf45270 */
[----:B------:R-:W-:Y:S01]  /*3160*/  UISETP.NE.AND UP0, UPT, UR14, 0x1, UPT ;  /* 0x000000010e00788c */ /* 0x000fe2000bf05270 */
[----:B------:R-:W-:-:S02]  /*3170*/  UMOV UR8, UR9 ;  /* 0x0000000900087c82 */ /* 0x000fc40008000000 */
[----:B------:R-:W-:Y:S01]  /*3180*/  UMOV UR4, UR5 ;  /* 0x0000000500047c82 */ /* 0x000fe20008000000 */
[----:B------:R-:W-:Y:S02]  /*3190*/  USHF.R.U32.HI UR13, URZ, UR13, UR8 ;  /* 0x0000000dff0d7299 */ /* 0x000fe40008011608 */
[----:B-1----:R-:W-:Y:S02]  /*31a0*/  USHF.R.U32.HI UR4, URZ, UR6, UR4 ;  /* 0x00000006ff047299 */ /* 0x002fe40008011604 */
[----:B------:R-:W-:Y:S02]  /*31b0*/  USEL UR5, UR68, UR13, !UP2 ;  /* 0x0000000d44057287 */ /* 0x000fe4000d000000 */
[----:B------:R-:W-:-:S04]  /*31c0*/  USEL UR4, UR67, UR4, !UP0 ;  /* 0x0000000443047287 */ /* 0x000fc8000c000000 */
[----:B------:R-:W-:Y:S02]  /*31d0*/  UIADD3 UR6, UPT, UPT, UR5, -UR4, URZ ;  /* 0x8000000405067290 */ /* 0x000fe4000fffe0ff */
[----:B------:R-:W-:Y:S02]  /*31e0*/  UIADD3 UR4, UPT, UPT, -UR5, UR4, URZ ;  /* 0x0000000405047290 */ /* 0x000fe4000fffe1ff */
[----:B------:R-:W-:Y:S02]  /*31f0*/  UIMAD UR67, UR6, UR14, UR67 ;  /* 0x0000000e064372a4 */ /* 0x000fe4000f8e0243 */
[----:B------:R-:W-:-:S12]  /*3200*/  UIMAD UR68, UR4, UR11, UR68 ;  /* 0x0000000b044472a4 */ /* 0x000fd8000f8e0244 */
.L_x_45:
[----:B------:R-:W-:Y:S01]  /*3210*/  VIADD R11, R11, 0x1 ;  /* 0x000000010b0b7836 */ /* 0x000fe20000000000 */
[----:B------:R-:W-:Y:S02]  /*3220*/  R2UR UR5, R91 ;  /* 0x000000005b0572ca */ /* 0x000fe400000e0000 */
[----:B------:R-:W-:Y:S02]  /*3230*/  R2UR UR4, R90 ;  /* 0x000000005a0472ca */ /* 0x000fe400000e0000 */
[C---:B------:R-:W-:Y:S02]  /*3240*/  ISETP.NE.AND P0, PT, R11.reuse, 0x2, PT ;  /* 0x000000020b00780c */ /* 0x040fe40003f05270 */
[----:B------:R-:W-:Y:S02]  /*3250*/  PLOP3.LUT P2, PT, PT, PT, PT, 0x80, 0x8 ;  /* 0x000000000008781c */ /* 0x000fe40003f4f070 */
[----:B------:R-:W-:Y:S02]  /*3260*/  SEL R3, RZ, 0x1, P0 ;  /* 0x00000001ff037807 */ /* 0x000fe40000000000 */
[----:B------:R-:W-:-:S02]  /*3270*/  SEL R11, R11, RZ, P0 ;  /* 0x000000ff0b0b7207 */ /* 0x000fc40000000000 */
[----:B------:R-:W-:Y:S01]  /*3280*/  LOP3.LUT R10, R10, R3, RZ, 0x3c, !PT ;  /* 0x000000030a0a7212 */ /* 0x000fe200078e3cff */
[----:B------:R-:W-:Y:S02]  /*3290*/  UIADD3 UR25, UPT, UPT, UR68, UR5, URZ ;  /* 0x0000000544197290 */ /* 0x000fe4000fffe0ff */
[----:B------:R-:W-:Y:S01]  /*32a0*/  UIADD3 UR28, UPT, UPT, UR67, UR4, URZ ;  /* 0x00000004431c7290 */ /* 0x000fe2000fffe0ff */
[----:B------:R-:W-:Y:S11]  /*32b0*/  BRA.U UP1, `(.L_x_46) ;  /* 0xffffffe901d07547 */ /* 0x000ff6000b83ffff */
[----:B------:R-:W-:Y:S01]  /*32c0*/  UIADD3 UR7, UPT, UPT, UR7, 0x20, URZ ;  /* 0x0000002007077890 */ /* 0x000fe2000fffe0ff */
[----:B------:R-:W-:-:S03]  /*32d0*/  SHF.L.U32 R3, R12, 0x1f, RZ ;  /* 0x0000001f0c037819 */ /* 0x000fc600000006ff */
[----:B------:R-:W-:-:S09]  /*32e0*/  ULEA UR4, UR29, UR7, 0x3 ;  /* 0x000000071d047291 */ /* 0x000fd2000f8e18ff */
[----:B------:R-:W2:Y:S02]  /*32f0*/  SYNCS.PHASECHK.TRANS64.TRYWAIT P0, [UR4], R3 ;  /* 0x00000003ff0075a7 */ /* 0x000ea40008001104 */
[----:B--2---:R-:W-:Y:S05]  /*3300*/  @!P0 BRA `(.L_x_47) ;  /* 0x0000006400b08947 */ /* 0x004fea0003800000 */
.L_x_142:
[----:B------:R-:W-:-:S04]  /*3310*/  UIADD3 UR4, UPT, UPT, UR29, 0x1, URZ ;  /* 0x000000011d047890 */ /* 0x000fc8000fffe0ff */
[----:B------:R-:W-:-:S04]  /*3320*/  UISETP.NE.AND UP0, UPT, UR4, 0x4, UPT ;  /* 0x000000040400788c */ /* 0x000fc8000bf05270 */
[----:B------:R-:W-:Y:S02]  /*3330*/  USEL UR6, URZ, 0x1, UP0 ;  /* 0x00000001ff067887 */ /* 0x000fe40008000000 */
[----:B------:R-:W-:-:S04]  /*3340*/  USEL UR4, UR4, URZ, UP0 ;  /* 0x000000ff04047287 */ /* 0x000fc80008000000 */
[----:B------:R-:W-:Y:S01]  /*3350*/  ULEA UR5, UR4, UR7, 0x3 ;  /* 0x0000000704057291 */ /* 0x000fe2000f8e18ff */
[----:B------:R-:W-:-:S04]  /*3360*/  LOP3.LUT R2, R12, UR6, RZ, 0x3c, !PT ;  /* 0x000000060c027c12 */ /* 0x000fc8000f8e3cff */
[----:B-1----:R-:W-:-:S04]  /*3370*/  SHF.L.U32 R3, R2, 0x1f, RZ ;  /* 0x0000001f02037819 */ /* 0x002fc800000006ff */
[----:B------:R-:W1:Y:S02]  /*3380*/  SYNCS.PHASECHK.TRANS64.TRYWAIT P0, [UR5], R3 ;  /* 0x00000003ff0075a7 */ /* 0x000e640008001105 */
[----:B-1----:R-:W-:Y:S05]  /*3390*/  @!P0 BRA `(.L_x_48) ;  /* 0x0000006400a48947 */ /* 0x002fea0003800000 */
.L_x_144:
        /* <DEDUP_REMOVED lines=9> */
.L_x_146:
[----:B------:R-:W-:-:S04]  /*3430*/  UIADD3 UR4, UPT, UPT, UR4, 0x1, URZ ;  /* 0x0000000104047890 */ /* 0x000fc8000fffe0ff */
[----:B------:R-:W-:-:S04]  /*3440*/  UISETP.NE.AND UP0, UPT, UR4, 0x4, UPT ;  /* 0x000000040400788c */ /* 0x000fc8000bf05270 */
[----:B------:R-:W-:Y:S02]  /*3450*/  USEL UR5, URZ, 0x1, UP0 ;  /* 0x00000001ff057887 */ /* 0x000fe40008000000 */
[----:B------:R-:W-:-:S04]  /*3460*/  USEL UR4, UR4, URZ, UP0 ;  /* 0x000000ff04047287 */ /* 0x000fc80008000000 */
[----:B------:R-:W-:Y:S01]  /*3470*/  ULEA UR4, UR4, UR7, 0x3 ;  /* 0x0000000704047291 */ /* 0x000fe2000f8e18ff */
[----:B-1----:R-:W-:-:S04]  /*3480*/  LOP3.LUT R3, R2, UR5, RZ, 0x3c, !PT ;  /* 0x0000000502037c12 */ /* 0x002fc8000f8e3cff */
[----:B------:R-:W-:Y:S01]  /*3490*/  SHF.L.U32 R3, R3, 0x1f, RZ ;  /* 0x0000001f03037819 */ /* 0x000fe200000006ff */
[----:B------:R-:W-:-:S07]  /*34a0*/  IMAD.U32 R0, RZ, RZ, UR4 ;  /* 0x00000004ff007e24 */ /* 0x000fce000f8e00ff */
.L_x_50:
[----:B-1----:R1:W2:Y:S02]  /*34b0*/  SYNCS.PHASECHK.TRANS64.TRYWAIT P0, [R0+URZ], R3 ;  /* 0x00000003000075a7 */ /* 0x0022a400080011ff */
[----:B--2---:R-:W-:Y:S05]  /*34c0*/  @!P0 NANOSLEEP.SYNCS 0x989680 ;  /* 0x009896800000895d */ /* 0x004fea0003900000 */
[----:B------:R-:W2:Y:S02]  /*34d0*/  @!P0 SYNCS.PHASECHK.TRANS64 P0, [R0+URZ], R3 ;  /* 0x00000003000085a7 */ /* 0x000ea400080010ff */
[----:B--2---:R-:W-:Y:S05]  /*34e0*/  @P0 EXIT ;  /* 0x000000000000094d */ /* 0x004fea0003800000 */
[----:B------:R-:W-:Y:S05]  /*34f0*/  BRA `(.L_x_50) ;  /* 0xfffffffc00ec7947 */ /* 0x000fea000383ffff */
.L_x_22:
[----:B------:R-:W-:-:S13]  /*3500*/  R2UR UR4, R92 ;  /* 0x000000005c0472ca */ /* 0x000fda00000e0000 */
[----:B------:R-:W-:-:S04]  /*3510*/  UISETP.NE.AND UP0, UPT, UR4, URZ, UPT ;  /* 0x000000ff0400728c */ /* 0x000fc8000bf05270 */
[----:B------:R-:W-:-:S09]  /*3520*/  UISETP.NE.OR UP0, UPT, UR19, 0x1, UP0 ;  /* 0x000000011300788c */ /* 0x000fd20008705670 */
[----:B------:R-:W-:Y:S05]  /*3530*/  BRA.U UP0, `(.L_x_51) ;  /* 0x0000000500507547 */ /* 0x000fea000b800000 */
[----:B------:R-:W-:Y:S01]  /*3540*/  R2UR UR4, R92 ;  /* 0x000000005c0472ca */ /* 0x000fe200000e0000 */
[----:B------:R-:W-:Y:S01]  /*3550*/  IMAD.MOV.U32 R12, RZ, RZ, 0x1 ;  /* 0x00000001ff0c7424 */ /* 0x000fe200078e00ff */
[----:B------:R-:W-:Y:S02]  /*3560*/  ISETP.GE.U32.AND P2, PT, R5, 0x10, PT ;  /* 0x000000100500780c */ /* 0x000fe40003f46070 */
[----:B------:R-:W-:Y:S01]  /*3570*/  CS2R R6, SRZ ;  /* 0x0000000000067805 */ /* 0x000fe2000001ff00 */
[----:B------:R-:W-:Y:S01]  /*3580*/  IMAD.MOV.U32 R3, RZ, RZ, RZ ;  /* 0x000000ffff037224 */ /* 0x000fe200078e00ff */
[----:B------:R-:W-:Y:S01]  /*3590*/  UMOV UR6, 0x400 ;  /* 0x0000040000067882 */ /* 0x000fe20000000000 */
[----:B------:R-:W-:Y:S01]  /*35a0*/  IMAD.MOV.U32 R4, RZ, RZ, RZ ;  /* 0x000000ffff047224 */ /* 0x000fe200078e00ff */
[----:B------:R-:W-:-:S05]  /*35b0*/  UMOV UR5, URZ ;  /* 0x000000ff00057c82 */ /* 0x000fca0008000000 */
[----:B------:R-:W-:-:S12]  /*35c0*/  ULEA UR6, UR4, UR6, 0x18 ;  /* 0x0000000604067291 */ /* 0x000fd8000f8ec0ff */
.L_x_55:
[----:B------:R-:W-:Y:S02]  /*35d0*/  LEA R0, R3, UR6, 0x3 ;  /* 0x0000000603007c11 */ /* 0x000fe4000f8e18ff */
[----:B------:R-:W-:-:S03]  /*35e0*/  SHF.L.U32 R9, R4, 0x1f, RZ ;  /* 0x0000001f04097819 */ /* 0x000fc600000006ff */
[----:B------:R-:W-:Y:S01]  /*35f0*/  VIADD R8, R0, 0xd0 ;  /* 0x000000d000087836 */ /* 0x000fe20000000000 */
[----:B------:R-:W1:Y:S02]  /*3600*/  SYNCS.PHASECHK.TRANS64.TRYWAIT P0, [R0+URZ+0xc0], R9 ;  /* 0x0000c009000075a7 */ /* 0x000e6400080011ff */
[----:B-1----:R-:W-:Y:S05]  /*3610*/  @!P0 BRA `(.L_x_52) ;  /* 0x0000006400348947 */ /* 0x002fea0003800000 */
.L_x_147:
[----:B------:R-:W-:Y:S01]  /*3620*/  ULEA UR4, UR5, UR6, 0x3 ;  /* 0x0000000605047291 */ /* 0x000fe2000f8e18ff */
[----:B------:R-:W-:Y:S01]  /*3630*/  PRMT R8, RZ, 0x654, R8 ;  /* 0x00000654ff087816 */ /* 0x000fe20000000008 */
[----:B-1----:R-:W-:Y:S01]  /*3640*/  @!P2 IMAD.MOV.U32 R9, RZ, RZ, 0x10 ;  /* 0x00000010ff09a424 */ /* 0x002fe200078e00ff */
[----:B------:R-:W-:Y:S01]  /*3650*/  SHF.L.U32 R11, R12, 0x1f, RZ ;  /* 0x0000001f0c0b7819 */ /* 0x000fe200000006ff */
[----:B------:R-:W-:Y:S01]  /*3660*/  UIADD3 UR7, UPT, UPT, UR4, 0x80, URZ ;  /* 0x0000008004077890 */ /* 0x000fe2000fffe0ff */
[----:B------:R1:W-:Y:S05]  /*3670*/  SYNCS.ARRIVE.TRANS64.RED.A1T0 RZ, [R8+URZ], RZ ;  /* 0x000000ff08ff79a7 */ /* 0x0003ea00081004ff */
[----:B------:R-:W-:Y:S01]  /*3680*/  IMAD.U32 R0, RZ, RZ, UR7 ;  /* 0x00000007ff007e24 */ /* 0x000fe2000f8e00ff */
[----:B------:R-:W2:Y:S04]  /*3690*/  SYNCS.PHASECHK.TRANS64.TRYWAIT P0, [UR4+0x90], R11 ;  /* 0x0000900bff0075a7 */ /* 0x000ea80008001104 */
[----:B------:R-:W-:Y:S01]  /*36a0*/  PRMT R13, R5, 0x654, R0 ;  /* 0x00000654050d7816 */ /* 0x000fe20000000000 */
[----:B-12---:R-:W-:Y:S06]  /*36b0*/  @!P0 BRA `(.L_x_53) ;  /* 0x0000006400208947 */ /* 0x006fec0003800000 */
.L_x_149:
[----:B------:R-:W-:Y:S01]  /*36c0*/  ULEA UR8, UR5, UR6, 0x4 ;  /* 0x0000000605087291 */ /* 0x000fe2000f8e20ff */
[----:B------:R-:W-:Y:S01]  /*36d0*/  SEL R2, R13, R2, !P2 ;  /* 0x000000020d027207 */ /* 0x000fe20005000000 */
[----:B------:R-:W-:Y:S01]  /*36e0*/  UIADD3 UR9, UPT, UPT, UR4, 0x80, URZ ;  /* 0x0000008004097890 */ /* 0x000fe2000fffe0ff */
[----:B-1----:R-:W-:Y:S01]  /*36f0*/  LEA R0, R7, UR6, 0x3 ;  /* 0x0000000607007c11 */ /* 0x002fe2000f8e18ff */
[----:B------:R-:W-:Y:S01]  /*3700*/  UIADD3 UR8, UPT, UPT, UR8, 0xf0, URZ ;  /* 0x000000f008087890 */ /* 0x000fe2000fffe0ff */
[----:B------:R1:W-:Y:S01]  /*3710*/  @!P2 SYNCS.ARRIVE.TRANS64.RED RZ, [R2+URZ], R9 ;  /* 0x0000000902ffa9a7 */ /* 0x0003e200080004ff */
[----:B------:R-:W-:Y:S01]  /*3720*/  UIADD3 UR4, UPT, UPT, UR5, 0x1, URZ ;  /* 0x0000000105047890 */ /* 0x000fe2000fffe0ff */
[----:B------:R-:W-:-:S03]  /*3730*/  VIADD R3, R3, 0x1 ;  /* 0x0000000103037836 */ /* 0x000fc60000000000 */
[----:B------:R-:W-:Y:S02]  /*3740*/  UISETP.NE.AND UP0, UPT, UR4, 0x2, UPT ;  /* 0x000000020400788c */ /* 0x000fe4000bf05270 */
[----:B------:R-:W-:Y:S01]  /*3750*/  ISETP.NE.AND P0, PT, R3, 0x2, PT ;  /* 0x000000020300780c */ /* 0x000fe20003f05270 */
[----:B------:R-:W-:Y:S06]  /*3760*/  UGETNEXTWORKID.BROADCAST [UR8], [UR9] ;  /* 0x00000000080073ca */ /* 0x000fec0008000100 */
[----:B------:R-:W-:Y:S02]  /*3770*/  USEL UR7, URZ, 0x1, UP0 ;  /* 0x00000001ff077887 */ /* 0x000fe40008000000 */
[----:B------:R-:W-:-:S04]  /*3780*/  USEL UR5, UR4, URZ, UP0 ;  /* 0x000000ff04057287 */ /* 0x000fc80008000000 */
[----:B------:R-:W-:Y:S02]  /*3790*/  LOP3.LUT R12, R12, UR7, RZ, 0x3c, !PT ;  /* 0x000000070c0c7c12 */ /* 0x000fe4000f8e3cff */
[----:B-1----:R-:W-:-:S04]  /*37a0*/  SHF.L.U32 R9, R6, 0x1f, RZ ;  /* 0x0000001f06097819 */ /* 0x002fc800000006ff */
[----:B------:R-:W1:Y:S02]  /*37b0*/  SYNCS.PHASECHK.TRANS64.TRYWAIT P1, [R0+URZ+0x80], R9 ;  /* 0x00008009000075a7 */ /* 0x000e6400080211ff */
[----:B-1----:R-:W-:Y:S05]  /*37c0*/  @!P1 BRA `(.L_x_54) ;  /* 0x0000006000f49947 */ /* 0x002fea0003800000 */
.L_x_150:
[C---:B------:R-:W-:Y:S01]  /*37d0*/  LEA R8, R7.reuse, UR6, 0x4 ;  /* 0x0000000607087c11 */ /* 0x040fe2000f8e20ff */
[----:B------:R-:W-:Y:S01]  /*37e0*/  VIADD R7, R7, 0x1 ;  /* 0x0000000107077836 */ /* 0x000fe20000000000 */
[----:B------:R-:W-:Y:S01]  /*37f0*/  SEL R3, R3, RZ, P0 ;  /* 0x000000ff03037207 */ /* 0x000fe20000000000 */
[----:B-1----:R-:W-:-:S03]  /*3800*/  VIADD R0, R0, 0x90 ;  /* 0x0000009000007836 */ /* 0x002fc60000000000 */
[----:B------:R-:W1:Y:S01]  /*3810*/  LDS.128 R8, [R8+0xf0] ;  /* 0x0000f00008087984 */ /* 0x000e620000000c00 */
[C---:B------:R-:W-:Y:S02]  /*3820*/  ISETP.NE.AND P1, PT, R7.reuse, 0x2, PT ;  /* 0x000000020700780c */ /* 0x040fe40003f25270 */
[----:B------:R-:W-:Y:S01]  /*3830*/  PRMT R0, RZ, 0x654, R0 ;  /* 0x00000654ff007816 */ /* 0x000fe20000000000 */
[----:B------:R-:W-:Y:S01]  /*3840*/  @!PT LDS RZ, [RZ] ;  /* 0x00000000fffff984 */ /* 0x000fe20000000800 */
[----:B------:R-:W-:Y:S01]  /*3850*/  @!PT LDS RZ, [RZ] ;  /* 0x00000000fffff984 */ /* 0x000fe20000000800 */
[----:B------:R-:W-:Y:S01]  /*3860*/  @!PT LDS RZ, [RZ] ;  /* 0x00000000fffff984 */ /* 0x000fe20000000800 */
[----:B------:R-:W-:Y:S01]  /*3870*/  @!PT LDS RZ, [RZ] ;  /* 0x00000000fffff984 */ /* 0x000fe20000000800 */
[----:B------:R2:W-:Y:S06]  /*3880*/  MEMBAR.ALL.CTA ;  /* 0x0000000000007992 */ /* 0x0005ec0000008000 */
[----:B--2---:R-:W2:Y:S01]  /*3890*/  FENCE.VIEW.ASYNC.S ;  /* 0x00000000000073c6 */ /* 0x004ea20000000000 */
[----:B------:R-:W-:Y:S01]  /*38a0*/  SEL R7, R7, RZ, P1 ;  /* 0x000000ff07077207 */ /* 0x000fe20000800000 */
[----:B--2---:R2:W-:Y:S01]  /*38b0*/  SYNCS.ARRIVE.TRANS64.RED.A1T0 RZ, [R0+URZ], RZ ;  /* 0x000000ff00ff79a7 */ /* 0x0045e200081004ff */
[----:B-1----:R-:W-:-:S02]  /*38c0*/  LOP3.LUT P3, RZ, R10, 0x1, RZ, 0xc0, !PT ;  /* 0x000000010aff7812 */ /* 0x002fc4000786c0ff */
[----:B------:R-:W-:Y:S02]  /*38d0*/  SEL R9, RZ, 0x1, P0 ;  /* 0x00000001ff097807 */ /* 0x000fe40000000000 */
[----:B------:R-:W-:Y:S02]  /*38e0*/  SEL R11, RZ, 0x1, P1 ;  /* 0x00000001ff0b7807 */ /* 0x000fe40000800000 */
[----:B------:R-:W-:Y:S02]  /*38f0*/  LOP3.LUT R4, R4, R9, RZ, 0x3c, !PT ;  /* 0x0000000904047212 */ /* 0x000fe400078e3cff */
[----:B------:R-:W-:-:S05]  /*3900*/  LOP3.LUT R6, R6, R11, RZ, 0x3c, !PT ;  /* 0x0000000b06067212 */ /* 0x000fca00078e3cff */
[----:B--2---:R-:W-:Y:S05]  /*3910*/  @P3 BRA `(.L_x_55) ;  /* 0xfffffffc002c3947 */ /* 0x004fea000383ffff */
[----:B------:R-:W-:Y:S01]  /*3920*/  ULEA UR4, UR5, UR6, 0x3 ;  /* 0x0000000605047291 */ /* 0x000fe2000f8e18ff */
[----:B------:R-:W-:-:S08]  /*3930*/  SHF.L.U32 R3, R12, 0x1f, RZ ;  /* 0x0000001f0c037819 */ /* 0x000fd000000006ff */
[----:B------:R-:W1:Y:S02]  /*3940*/  SYNCS.PHASECHK.TRANS64 P0, [UR4+0x90], R3 ;  /* 0x00009003ff0075a7 */ /* 0x000e640008001004 */
[----:B-1----:R-:W-:Y:S05]  /*3950*/  @P0 BRA `(.L_x_56) ;  /* 0x0000000000080947 */ /* 0x002fea0003800000 */
[----:B------:R-:W1:Y:S02]  /*3960*/  SYNCS.PHASECHK.TRANS64.TRYWAIT P0, [UR4+0x90], R3 ;  /* 0x00009003ff0075a7 */ /* 0x000e640008001104 */
[----:B-1----:R-:W-:Y:S05]  /*3970*/  @!P0 BRA `(.L_x_57) ;  /* 0x00000060009c8947 */ /* 0x002fea0003800000 */
.L_x_56:
[----:B------:R-:W-:-:S04]  /*3980*/  UIADD3 UR7, UPT, UPT, UR5, 0x1, URZ ;  /* 0x0000000105077890 */ /* 0x000fc8000fffe0ff */
[----:B------:R-:W-:-:S04]  /*3990*/  UISETP.NE.AND UP0, UPT, UR7, 0x2, UPT ;  /* 0x000000020700788c */ /* 0x000fc8000bf05270 */
[----:B------:R-:W-:Y:S02]  /*39a0*/  USEL UR8, URZ, 0x1, UP0 ;  /* 0x00000001ff087887 */ /* 0x000fe40008000000 */
[----:B------:R-:W-:-:S04]  /*39b0*/  USEL UR7, UR7, URZ, UP0 ;  /* 0x000000ff07077287 */ /* 0x000fc80008000000 */
[----:B------:R-:W-:Y:S01]  /*39c0*/  ULEA UR7, UR7, UR6, 0x3 ;  /* 0x0000000607077291 */ /* 0x000fe2000f8e18ff */
[----:B-1----:R-:W-:-:S04]  /*39d0*/  LOP3.LUT R3, R12, UR8, RZ, 0x3c, !PT ;  /* 0x000000080c037c12 */ /* 0x002fc8000f8e3cff */
[----:B------:R-:W-:-:S04]  /*39e0*/  SHF.L.U32 R0, R3, 0x1f, RZ ;  /* 0x0000001f03007819 */ /* 0x000fc800000006ff */
[----:B------:R-:W1:Y:S02]  /*39f0*/  SYNCS.PHASECHK.TRANS64 P0, [UR7+0x90], R0 ;  /* 0x00009000ff0075a7 */ /* 0x000e640008001007 */
[----:B-1----:R-:W-:Y:S05]  /*3a00*/  @P0 EXIT ;  /* 0x000000000000094d */ /* 0x002fea0003800000 */
[----:B------:R-:W-:Y:S02]  /*3a10*/  SHF.L.U32 R3, R3, 0x1f, RZ ;  /* 0x0000001f03037819 */ /* 0x000fe400000006ff */
[----:B------:R-:W-:-:S07]  /*3a20*/  MOV R0, UR7 ;  /* 0x0000000700007c02 */ /* 0x000fce0008000f00 */
.L_x_58:
[----:B-1----:R1:W2:Y:S02]  /*3a30*/  SYNCS.PHASECHK.TRANS64.TRYWAIT P0, [R0+URZ+0x90], R3 ;  /* 0x00009003000075a7 */ /* 0x0022a400080011ff */
[----:B--2---:R-:W-:Y:S05]  /*3a40*/  @!P0 NANOSLEEP.SYNCS 0x989680 ;  /* 0x009896800000895d */ /* 0x004fea0003900000 */
[----:B------:R-:W2:Y:S02]  /*3a50*/  @!P0 SYNCS.PHASECHK.TRANS64 P0, [R0+URZ+0x90], R3 ;  /* 0x00009003000085a7 */ /* 0x000ea400080010ff */
[----:B--2---:R-:W-:Y:S05]  /*3a60*/  @P0 EXIT ;  /* 0x000000000000094d */ /* 0x004fea0003800000 */
[----:B------:R-:W-:Y:S05]  /*3a70*/  BRA `(.L_x_58) ;  /* 0xfffffffc00ec7947 */ /* 0x000fea000383ffff */
.L_x_51:
[----:B------:R-:W-:Y:S05]  /*3a80*/  BRA.U UP4, `(.L_x_59) ;  /* 0x0000001d04ec7547 */ /* 0x000fea000b800000 */
[----:B------:R-:W-:Y:S01]  /*3a90*/  R2UR UR4, R92 ;  /* 0x000000005c0472ca */ /* 0x000fe200000e0000 */
[----:B------:R-:W-:Y:S01]  /*3aa0*/  UMOV UR5, 0x40 ;  /* 0x0000004000057882 */ /* 0x000fe20000000000 */
[----:B------:R-:W-:Y:S01]  /*3ab0*/  NOP ;  /* 0x0000000000007918 */ /* 0x000fe20000000000 */
[----:B------:R-:W-:-:S10]  /*3ac0*/  UMOV UR6, 0x400 ;  /* 0x0000040000067882 */ /* 0x000fd40000000000 */
[----:B------:R-:W-:Y:S02]  /*3ad0*/  ULEA UR5, UR4, UR5, 0x18 ;  /* 0x0000000504057291 */ /* 0x000fe4000f8ec0ff */
[----:B------:R-:W-:-:S07]  /*3ae0*/  ULEA UR6, UR4, UR6, 0x18 ;  /* 0x0000000604067291 */ /* 0x000fce000f8ec0ff */
[----:B------:R-:W1:Y:S02]  /*3af0*/  LDS.U8 R5, [UR5+0x1c] ;  /* 0x00001c05ff057984 */ /* 0x000e640008000000 */
[----:B-1----:R-:W-:-:S13]  /*3b00*/  ISETP.NE.AND P0, PT, R5, RZ, PT ;  /* 0x000000ff0500720c */ /* 0x002fda0003f05270 */
[----:B------:R-:W-:Y:S05]  /*3b10*/  @P0 BRA `(.L_x_60) ;  /* 0x0000000400180947 */ /* 0x000fea0003800000 */
[----:B------:R-:W-:Y:S01]  /*3b20*/  R2UR UR4, R2 ;  /* 0x00000000020472ca */ /* 0x000fe200000e0000 */
[----:B------:R-:W-:-:S12]  /*3b30*/  UIADD3 UR7, UPT, UPT, UR5, 0x8, URZ ;  /* 0x0000000805077890 */ /* 0x000fd8000fffe0ff */
[----:B------:R-:W-:-:S09]  /*3b40*/  UISETP.NE.U32.AND UP1, UPT, UR4, 0x1, UPT ;  /* 0x000000010400788c */ /* 0x000fd2000bf25070 */
[----:B------:R-:W-:Y:S05]  /*3b50*/  BRA.U !UP1, `(.L_x_61) ;  /* 0x0000000109a47547 */ /* 0x000fea000b800000 */
[----:B------:R-:W-:Y:S01]  /*3b60*/  ELECT P0, URZ, PT ;  /* 0x0000000000ff782f */ /* 0x000fe20003800000 */
[----:B------:R-:W-:-:S12]  /*3b70*/  BSSY B0, `(.L_x_61) ;  /* 0x0000027000007945 */ /* 0x000fd80003800000 */
[----:B------:R-:W-:Y:S05]  /*3b80*/  @!P0 BRA `(.L_x_62) ;  /* 0x0000000000948947 */ /* 0x000fea0003800000 */
[----:B------:R-:W-:-:S05]  /*3b90*/  UMOV UR4, 0x10 ;  /* 0x0000001000047882 */ /* 0x000fca0000000000 */
[----:B------:R-:W-:Y:S04]  /*3ba0*/  DEPBAR.LE SB1, 0x36 ;  /* 0x00009d800000791a */ /* 0x000fe80000000000 */
[----:B------:R-:W1:Y:S02]  /*3bb0*/  UTCATOMSWS.2CTA.FIND_AND_SET.ALIGN UP0, UR4, UR4 ;  /* 0x00000004000475e3 */ /* 0x000e640008200800 */
[----:B-1----:R-:W-:Y:S01]  /*3bc0*/  MOV R12, UR4 ;  /* 0x00000004000c7c02 */ /* 0x002fe20008000f00 */
[----:B------:R-:W-:Y:S06]  /*3bd0*/  BRA.U UP0, `(.L_x_63) ;  /* 0x0000000100187547 */ /* 0x000fec000b800000 */
.L_x_64:
[----:B------:R-:W-:Y:S05]  /*3be0*/  NANOSLEEP 0x64 ;  /* 0x000000640000795d */ /* 0x000fea0003800000 */
[----:B------:R-:W-:-:S05]  /*3bf0*/  UMOV UR4, 0x10 ;  /* 0x0000001000047882 */ /* 0x000fca0000000000 */
[----:B------:R-:W-:Y:S04]  /*3c00*/  DEPBAR.LE SB1, 0x36 ;  /* 0x00009d800000791a */ /* 0x000fe80000000000 */
[----:B------:R-:W1:Y:S02]  /*3c10*/  UTCATOMSWS.2CTA.FIND_AND_SET.ALIGN UP0, UR4, UR4 ;  /* 0x00000004000475e3 */ /* 0x000e640008200800 */
[----:B-1----:R-:W-:Y:S01]  /*3c20*/  MOV R12, UR4 ;  /* 0x00000004000c7c02 */ /* 0x002fe20008000f00 */
[----:B------:R-:W-:Y:S05]  /*3c30*/  BRA.U !UP0, `(.L_x_64) ;  /* 0xfffffffd08e87547 */ /* 0x000fea000b83ffff */
.L_x_63:
[----:B------:R-:W1:Y:S01]  /*3c40*/  LDS R8, [UR5+0x10] ;  /* 0x00001005ff087984 */ /* 0x000e620008000800 */
[----:B------:R-:W-:Y:S01]  /*3c50*/  R2UR UR4, R0 ;  /* 0x00000000000472ca */ /* 0x000fe200000e0000 */
[----:B------:R-:W-:-:S04]  /*3c60*/  IMAD.U32 R5, RZ, RZ, UR6 ;  /* 0x00000006ff057e24 */ /* 0x000fc8000f8e00ff */
[----:B------:R-:W-:-:S08]  /*3c70*/  VIADD R5, R5, 0x110 ;  /* 0x0000011005057836 */ /* 0x000fd00000000000 */
[----:B------:R-:W-:Y:S02]  /*3c80*/  MOV R6, UR4 ;  /* 0x0000000400067c02 */ /* 0x000fe40008000f00 */
[----:B-1----:R-:W-:-:S04]  /*3c90*/  SHF.L.U32 R8, R8, 0x1f, RZ ;  /* 0x0000001f08087819 */ /* 0x002fc800000006ff */
[----:B------:R-:W1:Y:S02]  /*3ca0*/  SYNCS.PHASECHK.TRANS64.TRYWAIT P0, [UR5+0x8], R8 ;  /* 0x00000808ff0075a7 */ /* 0x000e640008001105 */
[----:B-1----:R-:W-:Y:S05]  /*3cb0*/  @P0 BRA `(.L_x_65) ;  /* 0x0000000000080947 */ /* 0x002fea0003800000 */
[----:B------:R-:W1:Y:S02]  /*3cc0*/  SYNCS.PHASECHK.TRANS64.TRYWAIT P0, [UR5+0x8], R8 ;  /* 0x00000808ff0075a7 */ /* 0x000e640008001105 */
[----:B-1----:R-:W-:Y:S05]  /*3cd0*/  @!P0 BRA `(.L_x_66) ;  /* 0x0000005c00dc8947 */ /* 0x002fea0003800000 */
.L_x_65:
[----:B------:R-:W-:Y:S01]  /*3ce0*/  R2UR UR4, R0 ;  /* 0x00000000000472ca */ /* 0x000fe200000e0000 */
[----:B------:R-:W-:Y:S01]  /*3cf0*/  IMAD.MOV.U32 R9, RZ, RZ, 0xffff ;  /* 0x0000ffffff097424 */ /* 0x000fe200078e00ff */
[----:B------:R-:W-:Y:S01]  /*3d00*/  PRMT R6, R6, 0x654, R5 ;  /* 0x0000065406067816 */ /* 0x000fe20000000005 */
[----:B------:R-:W-:Y:S02]  /*3d10*/  HFMA2 R5, -RZ, RZ, 0, 5.9604644775390625e-08 ;  /* 0x00000001ff057431 */ /* 0x000fe400000001ff */
[----:B-1----:R-:W-:Y:S02]  /*3d20*/  IMAD.MOV.U32 R8, RZ, RZ, 0x4 ;  /* 0x00000004ff087424 */ /* 0x002fe400078e00ff */
[----:B------:R-:W-:Y:S01]  /*3d30*/  IMAD.SHL.U32 R11, R12, 0x20, RZ ;  /* 0x000000200c0b7824 */ /* 0x000fe200078e00ff */
[----:B------:R-:W-:-:S05]  /*3d40*/  SHF.L.U32 R10, R9, R12, RZ ;  /* 0x0000000c090a7219 */ /* 0x000fca00000006ff */
[----:B------:R-:W-:Y:S01]  /*3d50*/  UPRMT UR4, UR4, 0x654, UR7 ;  /* 0x0000065404047896 */ /* 0x000fe20008000007 */
[----:B------:R-:W-:-:S05]  /*3d60*/  SHF.L.U32 R9, R5, R12, RZ ;  /* 0x0000000c05097219 */ /* 0x000fca00000006ff */
[----:B------:R-:W-:-:S03]  /*3d70*/  MOV R7, UR4 ;  /* 0x0000000400077c02 */ /* 0x000fc60008000f00 */
[----:B------:R1:W-:Y:S01]  /*3d80*/  SYNCS.ARRIVE.TRANS64.RED RZ, [UR4], R8 ;  /* 0x00000008ffff79a7 */ /* 0x0003e20008000404 */
[----:B------:R1:W-:Y:S04]  /*3d90*/  STS [UR6+0x110], R11 ;  /* 0x0001100bff007988 */ /* 0x0003e80008000806 */
[----:B------:R1:W-:Y:S04]  /*3da0*/  STAS [R6.64], R12 ;  /* 0x0000000c06007dbd */ /* 0x0003e8000c0008ff */
[----:B------:R1:W-:Y:S04]  /*3db0*/  ATOMS.OR RZ, [UR5+0x14], R10 ;  /* 0x0000140affff798c */ /* 0x0003e8000b000005 */
[----:B------:R1:W-:Y:S04]  /*3dc0*/  ATOMS.OR RZ, [UR5+0x18], R9 ;  /* 0x00001809ffff798c */ /* 0x0003e8000b000005 */
[----:B------:R1:W-:Y:S02]  /*3dd0*/  ATOMS.XOR RZ, [UR5+0x10], R5 ;  /* 0x00001005ffff798c */ /* 0x0003e4000b800005 */
.L_x_62:
[----:B------:R-:W-:Y:S05]  /*3de0*/  BSYNC B0 ;  /* 0x0000000000007941 */ /* 0x000fea0003800000 */
.L_x_61:
[----:B------:R-:W-:Y:S05]  /*3df0*/  BRA.U UP1, `(.L_x_67) ;  /* 0x0000000101707547 */ /* 0x000fea000b800000 */
[----:B------:R-:W-:-:S03]  /*3e00*/  UMOV UR4, 0xffffffff ;  /* 0xffffffff00047882 */ /* 0x000fc60000000000 */
[----:B------:R-:W-:Y:S05]  /*3e10*/  BRA.DIV UR4, `(.L_x_68) ;  /* 0x0000005e04a47947 */ /* 0x000fea000b800000 */
[----:B------:R-:W-:-:S13]  /*3e20*/  ELECT P0, URZ, PT ;  /* 0x0000000000ff782f */ /* 0x000fda0003800000 */
.L_x_154:
[----:B------:R-:W-:Y:S05]  /*3e30*/  @!P0 BRA `(.L_x_67) ;  /* 0x0000000000608947 */ /* 0x000fea0003800000 */
[----:B-1----:R-:W1:Y:S02]  /*3e40*/  LDS R6, [UR5+0x10] ;  /* 0x00001005ff067984 */ /* 0x002e640008000800 */
[----:B-1----:R-:W-:-:S04]  /*3e50*/  SHF.L.U32 R6, R6, 0x1f, RZ ;  /* 0x0000001f06067819 */ /* 0x002fc800000006ff */
[----:B------:R-:W1:Y:S02]  /*3e60*/  SYNCS.PHASECHK.TRANS64.TRYWAIT P0, [UR5+0x8], R6 ;  /* 0x00000806ff0075a7 */ /* 0x000e640008001105 */
[----:B-1----:R-:W-:Y:S05]  /*3e70*/  @P0 BRA `(.L_x_69) ;  /* 0x0000000000080947 */ /* 0x002fea0003800000 */
[----:B------:R-:W1:Y:S02]  /*3e80*/  SYNCS.PHASECHK.TRANS64.TRYWAIT P0, [UR5+0x8], R6 ;  /* 0x00000806ff0075a7 */ /* 0x000e640008001105 */
[----:B-1----:R-:W-:Y:S05]  /*3e90*/  @!P0 BRA `(.L_x_70) ;  /* 0x0000005c00a88947 */ /* 0x002fea0003800000 */
.L_x_69:
[----:B------:R-:W2:Y:S01]  /*3ea0*/  LDS R8, [UR6+0x110] ;  /* 0x00011006ff087984 */ /* 0x000ea20008000800 */
[----:B------:R-:W-:Y:S01]  /*3eb0*/  R2UR UR4, R0 ;  /* 0x00000000000472ca */ /* 0x000fe200000e0000 */
[----:B-1----:R-:W-:Y:S02]  /*3ec0*/  IMAD.MOV.U32 R6, RZ, RZ, 0xffff ;  /* 0x0000ffffff067424 */ /* 0x002fe400078e00ff */
[----:B------:R-:W-:-:S10]  /*3ed0*/  IMAD.MOV.U32 R5, RZ, RZ, 0x1 ;  /* 0x00000001ff057424 */ /* 0x000fd400078e00ff */
[----:B------:R-:W-:Y:S01]  /*3ee0*/  UPRMT UR4, UR4, 0x654, UR7 ;  /* 0x0000065404047896 */ /* 0x000fe20008000007 */
[----:B--2---:R-:W-:Y:S01]  /*3ef0*/  IMAD.SHL.U32 R7, R8, 0x20, RZ ;  /* 0x0000002008077824 */ /* 0x004fe200078e00ff */
[-C--:B------:R-:W-:Y:S02]  /*3f00*/  SHF.L.U32 R6, R6, R8.reuse, RZ ;  /* 0x0000000806067219 */ /* 0x080fe400000006ff */
[----:B------:R-:W-:Y:S02]  /*3f10*/  SHF.L.U32 R8, R5, R8, RZ ;  /* 0x0000000805087219 */ /* 0x000fe400000006ff */
[----:B------:R2:W-:Y:S04]  /*3f20*/  STS [UR6+0x110], R7 ;  /* 0x00011007ff007988 */ /* 0x0005e80008000806 */
[----:B------:R2:W-:Y:S04]  /*3f30*/  ATOMS.OR RZ, [UR5+0x14], R6 ;  /* 0x00001406ffff798c */ /* 0x0005e8000b000005 */
[----:B------:R2:W-:Y:S01]  /*3f40*/  ATOMS.OR RZ, [UR5+0x18], R8 ;  /* 0x00001808ffff798c */ /* 0x0005e2000b000005 */
[----:B------:R-:W-:Y:S03]  /*3f50*/  SYNCS.ARRIVE.TRANS64.RED.A1T0 RZ, [UR4], RZ ;  /* 0x000000ffffff79a7 */ /* 0x000fe60008100404 */
[----:B------:R2:W-:Y:S01]  /*3f60*/  ATOMS.XOR RZ, [UR5+0x10], R5 ;  /* 0x00001005ffff798c */ /* 0x0005e2000b800005 */
[----:B------:R-:W-:Y:S05]  /*3f70*/  BRA `(.L_x_67) ;  /* 0x0000000000107947 */ /* 0x000fea0003800000 */
.L_x_60:
[----:B------:R-:W-:Y:S02]  /*3f80*/  MOV R5, 0xffffffff ;  /* 0xffffffff00057802 */ /* 0x000fe40000000f00 */
[----:B------:R-:W-:-:S03]  /*3f90*/  MOV R6, 0x3fc0 ;  /* 0x00003fc000067802 */ /* 0x000fc60000000f00 */
[----:B------:R1:W-:Y:S04]  /*3fa0*/  STS [UR6+0x110], R5 ;  /* 0x00011005ff007988 */ /* 0x0003e80008000806 */
[----:B-1---5:R-:W-:Y:S05]  /*3fb0*/  CALL.REL.NOINC `($__internal_1_$__cuda_sm10x_tcgen05_guardrail_trap_phase_invalid_during_alloc) ;  /* 0x0000006000d47944 */ /* 0x022fea0003c00000 */
.L_x_67:
[----:B------:R-:W-:Y:S05]  /*3fc0*/  WARPSYNC.ALL ;  /* 0x0000000000007948 */ /* 0x000fea0003800000 */
[----:B------:R-:W3:Y:S01]  /*3fd0*/  S2UR UR29, SR_CgaCtaId ;  /* 0x00000000001d79c3 */ /* 0x000ee20000008800 */
[----:B------:R-:W-:Y:S01]  /*3fe0*/  UMOV UR4, 0x400 ;  /* 0x0000040000047882 */ /* 0x000fe20000000000 */
[----:B------:R-:W-:-:S06]  /*3ff0*/  NOP ;  /* 0x0000000000007918 */ /* 0x000fcc0000000000 */
[----:B------:R-:W-:Y:S06]  /*4000*/  BAR.ARV 0x6, 0xa0 ;  /* 0x0182800000007b1d */ /* 0x000fec0000002000 */
[----:B------:R-:W4:Y:S01]  /*4010*/  LDCU UR11, c[0x0][0x38c] ;  /* 0x00007180ff0b77ac */ /* 0x000f220008000800 */
[----:B------:R-:W-:Y:S01]  /*4020*/  LOP3.LUT R4, R4, 0xffff, RZ, 0xc0, !PT ;  /* 0x0000ffff04047812 */ /* 0x000fe200078ec0ff */
[----:B-1----:R-:W-:Y:S01]  /*4030*/  HFMA2 R12, -RZ, RZ, 0, 5.9604644775390625e-08 ;  /* 0x00000001ff0c7431 */ /* 0x002fe200000001ff */
[----:B------:R-:W-:Y:S02]  /*4040*/  LOP3.LUT R3, R3, 0xffff, RZ, 0xc0, !PT ;  /* 0x0000ffff03037812 */ /* 0x000fe400078ec0ff */
[----:B------:R-:W-:-:S02]  /*4050*/  CS2R R10, SRZ ;  /* 0x00000000000a7805 */ /* 0x000fc4000001ff00 */
[----:B------:R-:W-:Y:S01]  /*4060*/  R2UR UR12, R2 ;  /* 0x00000000020c72ca */ /* 0x000fe200000e0000 */
[----:B------:R-:W-:Y:S01]  /*4070*/  IMAD.MOV.U32 R9, RZ, RZ, RZ ;  /* 0x000000ffff097224 */ /* 0x000fe200078e00ff */
[----:B------:R-:W-:Y:S01]  /*4080*/  R2UR UR64, R4 ;  /* 0x00000000044072ca */ /* 0x000fe200000e0000 */
[----:B------:R-:W1:Y:S01]  /*4090*/  LDCU UR74, c[0x0][0x370] ;  /* 0x00006e00ff4a77ac */ /* 0x000e620008000800 */
[----:B------:R-:W-:Y:S01]  /*40a0*/  R2UR UR76, R3 ;  /* 0x00000000034c72ca */ /* 0x000fe200000e0000 */
[----:B---3--:R-:W-:Y:S01]  /*40b0*/  ULEA UR29, UR29, UR4, 0x18 ;  /* 0x000000041d1d7291 */ /* 0x008fe2000f8ec0ff */
[----:B------:R-:W-:Y:S01]  /*40c0*/  UMOV UR72, URZ ;  /* 0x000000ff00487c82 */ /* 0x000fe20008000000 */
[----:B------:R-:W-:Y:S02]  /*40d0*/  UISETP.GE.AND UP5, UPT, UR39, 0x1, UPT ;  /* 0x000000012700788c */ /* 0x000fe4000bfa6270 */
[----:B------:R-:W-:Y:S02]  /*40e0*/  UIADD3 UR6, UPT, UPT, UR29, 0x6400, URZ ;  /* 0x000064001d067890 */ /* 0x000fe4000fffe0ff */
[----:B----4-:R-:W-:-:S03]  /*40f0*/  UIADD3 UR11, UPT, UPT, UR11, 0xff, URZ ;  /* 0x000000ff0b0b7890 */ /* 0x010fc6000fffe0ff */
[----:B--2---:R-:W2:Y:S01]  /*4100*/  LDS R5, [UR29+0x110] ;  /* 0x0001101dff057984 */ /* 0x004ea20008000800 */
[----:B------:R-:W-:Y:S02]  /*4110*/  UIADD3 UR4, UPT, UPT, UR29, 0x2e400, URZ ;  /* 0x0002e4001d047890 */ /* 0x000fe4000fffe0ff */
[----:B------:R-:W-:Y:S02]  /*4120*/  USHF.R.S32.HI UR9, URZ, 0x1f, UR11 ;  /* 0x0000001fff097899 */ /* 0x000fe4000801140b */
[----:B------:R-:W-:Y:S02]  /*4130*/  USHF.R.U32.HI UR10, URZ, 0x4, UR6 ;  /* 0x00000004ff0a7899 */ /* 0x000fe40008011606 */
[----:B------:R-:W-:Y:S02]  /*4140*/  UIADD3 UR5, UPT, UPT, UR29, 0x26400, URZ ;  /* 0x000264001d057890 */ /* 0x000fe4000fffe0ff */
[----:B------:R-:W-:Y:S02]  /*4150*/  USHF.R.U32.HI UR6, URZ, 0x4, UR4 ;  /* 0x00000004ff067899 */ /* 0x000fe40008011604 */
[----:B------:R-:W-:-:S02]  /*4160*/  UIADD3 UR7, UPT, UPT, UR29, 0x2f400, URZ ;  /* 0x0002f4001d077890 */ /* 0x000fc4000fffe0ff */
[----:B------:R-:W-:Y:S02]  /*4170*/  ULEA.HI UR4, UR9, UR11, URZ, 0x8 ;  /* 0x0000000b09047291 */ /* 0x000fe4000f8f40ff */
[----:B------:R-:W-:Y:S02]  /*4180*/  USHF.R.U32.HI UR8, URZ, 0x4, UR5 ;  /* 0x00000004ff087899 */ /* 0x000fe40008011605 */
[----:B------:R-:W-:Y:S02]  /*4190*/  USHF.R.U32.HI UR5, URZ, 0x4, UR7 ;  /* 0x00000004ff057899 */ /* 0x000fe40008011607 */
[----:B------:R-:W-:Y:S02]  /*41a0*/  USHF.R.S32.HI UR75, URZ, 0x8, UR4 ;  /* 0x00000008ff4b7899 */ /* 0x000fe40008011404 */
[----:B------:R-:W-:Y:S02]  /*41b0*/  ULOP3.LUT UR6, UR6, 0x3fff, URZ, 0xc0, !UPT ;  /* 0x00003fff06067892 */ /* 0x000fe4000f8ec0ff */
[----:B------:R-:W-:-:S02]  /*41c0*/  ULOP3.LUT UR5, UR5, 0x3fff, URZ, 0xc0, !UPT ;  /* 0x00003fff05057892 */ /* 0x000fc4000f8ec0ff */
[----:B------:R-:W-:Y:S02]  /*41d0*/  UISETP.LT.AND UP0, UPT, UR75, 0x1, UPT ;  /* 0x000000014b00788c */ /* 0x000fe4000bf01270 */
[----:B------:R-:W-:Y:S02]  /*41e0*/  ULOP3.LUT UR67, UR6, 0x10000, URZ, 0xfc, !UPT ;  /* 0x0001000006437892 */ /* 0x000fe4000f8efcff */
[----:B------:R-:W-:Y:S02]  /*41f0*/  ULOP3.LUT UR68, UR5, 0x10000, URZ, 0xfc, !UPT ;  /* 0x0001000005447892 */ /* 0x000fe4000f8efcff */
[----:B------:R-:W-:Y:S02]  /*4200*/  USEL UR13, UR75, 0x1, !UP0 ;  /* 0x000000014b0d7887 */ /* 0x000fe4000c000000 */
[----:B------:R-:W-:Y:S02]  /*4210*/  ULOP3.LUT UR10, UR10, 0x3fff, URZ, 0xc0, !UPT ;  /* 0x00003fff0a0a7892 */ /* 0x000fe4000f8ec0ff */
[----:B------:R-:W-:-:S02]  /*4220*/  ULOP3.LUT UR8, UR8, 0x3fff, URZ, 0xc0, !UPT ;  /* 0x00003fff08087892 */ /* 0x000fc4000f8ec0ff */
[----:B------:R-:W-:Y:S01]  /*4230*/  IMAD.U32 R20, RZ, RZ, UR13 ;  /* 0x0000000dff147e24 */ /* 0x000fe2000f8e00ff */
[----:B------:R-:W-:Y:S01]  /*4240*/  ULOP3.LUT UR65, UR10, 0x10000, URZ, 0xfc, !UPT ;  /* 0x000100000a417892 */ /* 0x000fe2000f8efcff */
[----:B--2---:R-:W-:Y:S01]  /*4250*/  R2UR UR25, R5 ;  /* 0x00000000051972ca */ /* 0x004fe200000e0000 */
[----:B------:R-:W-:Y:S02]  /*4260*/  ULOP3.LUT UR66, UR8, 0x10000, URZ, 0xfc, !UPT ;  /* 0x0001000008427892 */ /* 0x000fe4000f8efcff */
[----:B------:R-:W-:Y:S01]  /*4270*/  UISETP.NE.AND UP4, UPT, UR39, 0x1, UPT ;  /* 0x000000012700788c */ /* 0x000fe2000bf85270 */
[----:B------:R-:W2:Y:S01]  /*4280*/  LDCU UR73, c[0x0][0x374] ;  /* 0x00006e80ff4977ac */ /* 0x000ea20008000800 */
[----:B------:R-:W-:Y:S01]  /*4290*/  UISETP.NE.AND UP3, UPT, UR12, URZ, UPT ;  /* 0x000000ff0c00728c */ /* 0x000fe2000bf65270 */
[----:B------:R-:W-:Y:S01]  /*42a0*/  UMOV UR27, URZ ;  /* 0x000000ff001b7c82 */ /* 0x000fe20008000000 */
[----:B------:R-:W-:-:S06]  /*42b0*/  UMOV UR26, URZ ;  /* 0x000000ff001a7c82 */ /* 0x000fcc0008000000 */
[----:B------:R-:W-:Y:S02]  /*42c0*/  UIADD3 UR4, UPT, UPT, UR25, 0x88, URZ ;  /* 0x0000008819047890 */ /* 0x000fe4000fffe0ff */
[----:B------:R-:W-:Y:S02]  /*42d0*/  UIADD3 UR48, UPT, UPT, UR25, 0x80, URZ ;  /* 0x0000008019307890 */ /* 0x000fe4000fffe0ff */
[----:B------:R-:W-:Y:S02]  /*42e0*/  UIADD3 UR60, UPT, UPT, UR25, 0x40000080, URZ ;  /* 0x40000080193c7890 */ /* 0x000fe4000fffe0ff */
[----:B------:R-:W-:Y:S01]  /*42f0*/  UIADD3 UR58, UPT, UPT, UR25, -0x7fffff80, URZ ;  /* 0x80000080193a7890 */ /* 0x000fe2000fffe0ff */
[----:B------:R-:W-:Y:S01]  /*4300*/  IMAD.U32 R21, RZ, RZ, UR4 ;  /* 0x00000004ff157e24 */ /* 0x000fe2000f8e00ff */
[----:B------:R-:W-:Y:S02]  /*4310*/  UIADD3 UR56, UPT, UPT, UR25, -0x3fffff80, URZ ;  /* 0xc000008019387890 */ /* 0x000fe4000fffe0ff */
[----:B------:R-:W-:-:S02]  /*4320*/  UIADD3 UR62, UPT, UPT, UR25, 0x84, URZ ;  /* 0x00000084193e7890 */ /* 0x000fc4000fffe0ff */
[----:B------:R-:W-:Y:S02]  /*4330*/  USHF.R.U32.HI UR7, URZ, 0x11, UR48 ;  /* 0x00000011ff077899 */ /* 0x000fe40008011630 */
[----:B------:R-:W-:Y:S02]  /*4340*/  USHF.R.U32.HI UR6, URZ, 0x11, UR60 ;  /* 0x00000011ff067899 */ /* 0x000fe4000801163c */
[----:B------:R-:W-:Y:S02]  /*4350*/  USHF.R.U32.HI UR5, URZ, 0x11, UR58 ;  /* 0x00000011ff057899 */ /* 0x000fe4000801163a */
[----:B------:R-:W-:Y:S02]  /*4360*/  USHF.R.U32.HI UR4, URZ, 0x11, UR56 ;  /* 0x00000011ff047899 */ /* 0x000fe40008011638 */
[----:B------:R-:W-:Y:S02]  /*4370*/  USHF.R.U32.HI UR11, URZ, 0x11, UR62 ;  /* 0x00000011ff0b7899 */ /* 0x000fe4000801163e */
[----:B------:R-:W-:-:S02]  /*4380*/  ULOP3.LUT UR7, UR7, 0x6000, URZ, 0xc0, !UPT ;  /* 0x0000600007077892 */ /* 0x000fc4000f8ec0ff */
[----:B------:R-:W-:Y:S02]  /*4390*/  ULOP3.LUT UR6, UR6, 0x6000, URZ, 0xc0, !UPT ;  /* 0x0000600006067892 */ /* 0x000fe4000f8ec0ff */
[----:B------:R-:W-:Y:S02]  /*43a0*/  ULOP3.LUT UR5, UR5, 0x6000, URZ, 0xc0, !UPT ;  /* 0x0000600005057892 */ /* 0x000fe4000f8ec0ff */
[----:B------:R-:W-:Y:S02]  /*43b0*/  UIADD3 UR54, UPT, UPT, UR25, 0x40000084, URZ ;  /* 0x4000008419367890 */ /* 0x000fe4000fffe0ff */
[----:B------:R-:W-:Y:S02]  /*43c0*/  UIADD3 UR52, UPT, UPT, UR25, -0x7fffff7c, URZ ;  /* 0x8000008419347890 */ /* 0x000fe4000fffe0ff */
[----:B------:R-:W-:Y:S02]  /*43d0*/  ULOP3.LUT UR4, UR4, 0x6000, URZ, 0xc0, !UPT ;  /* 0x0000600004047892 */ /* 0x000fe4000f8ec0ff */
[----:B------:R-:W-:-:S02]  /*43e0*/  ULOP3.LUT UR11, UR11, 0x6000, URZ, 0xc0, !UPT ;  /* 0x000060000b0b7892 */ /* 0x000fc4000f8ec0ff */
[----:B------:R-:W-:Y:S02]  /*43f0*/  ULOP3.LUT UR13, UR7, 0x1090, URZ, 0xfc, !UPT ;  /* 0x00001090070d7892 */ /* 0x000fe4000f8efcff */
[----:B------:R-:W-:Y:S02]  /*4400*/  ULOP3.LUT UR7, UR6, 0x1090, URZ, 0xfc, !UPT ;  /* 0x0000109006077892 */ /* 0x000fe4000f8efcff */
[----:B------:R-:W-:Y:S02]  /*4410*/  ULOP3.LUT UR6, UR5, 0x1090, URZ, 0xfc, !UPT ;  /* 0x0000109005067892 */ /* 0x000fe4000f8efcff */
[----:B------:R-:W-:Y:S01]  /*4420*/  USHF.R.U32.HI UR10, URZ, 0x11, UR54 ;  /* 0x00000011ff0a7899 */ /* 0x000fe20008011636 */
[----:B------:R-:W-:Y:S01]  /*4430*/  IMAD.U32 R19, RZ, RZ, UR13 ;  /* 0x0000000dff137e24 */ /* 0x000fe2000f8e00ff */
[----:B------:R-:W-:Y:S01]  /*4440*/  USHF.R.U32.HI UR9, URZ, 0x11, UR52 ;  /* 0x00000011ff097899 */ /* 0x000fe20008011634 */
[----:B------:R-:W-:Y:S01]  /*4450*/  MOV R18, UR7 ;  /* 0x0000000700127c02 */ /* 0x000fe20008000f00 */
[----:B------:R-:W-:Y:S01]  /*4460*/  ULOP3.LUT UR5, UR4, 0x1090, URZ, 0xfc, !UPT ;  /* 0x0000109004057892 */ /* 0x000fe2000f8efcff */
[----:B------:R-:W-:Y:S01]  /*4470*/  IMAD.U32 R17, RZ, RZ, UR6 ;  /* 0x00000006ff117e24 */ /* 0x000fe2000f8e00ff */
[----:B------:R-:W-:-:S02]  /*4480*/  ULOP3.LUT UR4, UR11, 0x1090, URZ, 0xfc, !UPT ;  /* 0x000010900b047892 */ /* 0x000fc4000f8efcff */
[----:B------:R-:W-:Y:S02]  /*4490*/  ULOP3.LUT UR10, UR10, 0x6000, URZ, 0xc0, !UPT ;  /* 0x000060000a0a7892 */ /* 0x000fe4000f8ec0ff */
[----:B------:R-:W-:Y:S01]  /*44a0*/  ULOP3.LUT UR9, UR9, 0x6000, URZ, 0xc0, !UPT ;  /* 0x0000600009097892 */ /* 0x000fe2000f8ec0ff */
[----:B------:R-:W-:Y:S01]  /*44b0*/  IMAD.U32 R16, RZ, RZ, UR5 ;  /* 0x00000005ff107e24 */ /* 0x000fe2000f8e00ff */
[----:B------:R-:W-:Y:S01]  /*44c0*/  UIADD3 UR50, UPT, UPT, UR25, -0x3fffff7c, URZ ;  /* 0xc000008419327890 */ /* 0x000fe2000fffe0ff */
[----:B------:R-:W-:Y:S01]  /*44d0*/  MOV R15, UR4 ;  /* 0x00000004000f7c02 */ /* 0x000fe20008000f00 */
[----:B------:R-:W-:Y:S02]  /*44e0*/  ULOP3.LUT UR5, UR10, 0x1090, URZ, 0xfc, !UPT ;  /* 0x000010900a057892 */ /* 0x000fe4000f8efcff */
[----:B------:R-:W-:Y:S02]  /*44f0*/  ULOP3.LUT UR4, UR9, 0x1090, URZ, 0xfc, !UPT ;  /* 0x0000109009047892 */ /* 0x000fe4000f8efcff */
[----:B------:R-:W-:-:S02]  /*4500*/  USHF.R.U32.HI UR8, URZ, 0x11, UR50 ;  /* 0x00000011ff087899 */ /* 0x000fc40008011632 */
[----:B------:R-:W-:Y:S02]  /*4510*/  IMAD.U32 R14, RZ, RZ, UR5 ;  /* 0x00000005ff0e7e24 */ /* 0x000fe4000f8e00ff */
[----:B------:R-:W-:Y:S01]  /*4520*/  ULOP3.LUT UR8, UR8, 0x6000, URZ, 0xc0, !UPT ;  /* 0x0000600008087892 */ /* 0x000fe2000f8ec0ff */
[----:B------:R-:W-:-:S03]  /*4530*/  IMAD.U32 R13, RZ, RZ, UR4 ;  /* 0x00000004ff0d7e24 */ /* 0x000fc6000f8e00ff */
[----:B-12---:R-:W-:-:S12]  /*4540*/  ULOP3.LUT UR77, UR8, 0x1090, URZ, 0xfc, !UPT ;  /* 0x00001090084d7892 */ /* 0x006fd8000f8efcff */
.L_x_80:
[C---:B------:R-:W-:Y:S02]  /*4550*/  LEA R8, R11.reuse, UR29, 0x3 ;  /* 0x0000001d0b087c11 */ /* 0x040fe4000f8e18ff */
[----:B------:R-:W-:Y:S02]  /*4560*/  SHF.L.U32 R3, R10, 0x1f, RZ ;  /* 0x0000001f0a037819 */ /* 0x000fe400000006ff */
[----:B------:R-:W-:Y:S02]  /*4570*/  LEA R5, R11, UR29, 0x4 ;  /* 0x0000001d0b057c11 */ /* 0x000fe4000f8e20ff */
[----:B------:R-:W1:Y:S02]  /*4580*/  SYNCS.PHASECHK.TRANS64.TRYWAIT P0, [R8+URZ+0x80], R3 ;  /* 0x00008003080075a7 */ /* 0x000e6400080011ff */
[----:B-1-34-:R-:W-:Y:S05]  /*4590*/  @!P0 BRA `(.L_x_71) ;  /* 0x0000005800008947 */ /* 0x01afea0003800000 */
.L_x_155:
[----:B------:R-:W2:Y:S01]  /*45a0*/  LDS.128 R4, [R5+0xf0] ;  /* 0x0000f00005047984 */ /* 0x000ea20000000c00 */
[----:B------:R-:W-:Y:S01]  /*45b0*/  @!PT LDS RZ, [RZ] ;  /* 0x00000000fffff984 */ /* 0x000fe20000000800 */
[----:B------:R-:W-:Y:S01]  /*45c0*/  @!PT LDS RZ, [RZ] ;  /* 0x00000000fffff984 */ /* 0x000fe20000000800 */
[----:B------:R-:W-:Y:S01]  /*45d0*/  @!PT LDS RZ, [RZ] ;  /* 0x00000000fffff984 */ /* 0x000fe20000000800 */
[----:B------:R-:W-:Y:S01]  /*45e0*/  @!PT LDS RZ, [RZ] ;  /* 0x00000000fffff984 */ /* 0x000fe20000000800 */
[----:B------:R3:W-:Y:S06]  /*45f0*/  MEMBAR.ALL.CTA ;  /* 0x0000000000007992 */ /* 0x0007ec0000008000 */
[----:B---3--:R-:W3:Y:S01]  /*4600*/  FENCE.VIEW.ASYNC.S ;  /* 0x00000000000073c6 */ /* 0x008ee20000000000 */
[----:B--2---:R-:W-:-:S13]  /*4610*/  LOP3.LUT P0, RZ, R6, 0x1, RZ, 0xc0, !PT ;  /* 0x0000000106ff7812 */ /* 0x004fda000780c0ff */
[----:B---3--:R-:W-:Y:S01]  /*4620*/  VOTEU.ANY UP2, P0 ;  /* 0x0000000000ff7886 */ /* 0x008fe20000040100 */
[----:B------:R-:W-:-:S13]  /*4630*/  PLOP3.LUT P0, PT, PT, PT, UP2, 0x80, 0x8 ;  /* 0x000000000008781c */ /* 0x000fda0003f0f028 */
[----:B-1----:R-:W-:Y:S02]  /*4640*/  @P0 MOV R3, R4 ;  /* 0x0000000400030202 */ /* 0x002fe40000000f00 */
[----:B------:R-:W-:Y:S02]  /*4650*/  @P0 LOP3.LUT R4, R5, 0xffff, RZ, 0xc0, !PT ;  /* 0x0000ffff05040812 */ /* 0x000fe400078ec0ff */
[----:B------:R-:W-:Y:S01]  /*4660*/  @P0 R2UR UR5, R3 ;  /* 0x00000000030502ca */ /* 0x000fe200000e0000 */
[----:B------:R-:W-:Y:S01]  /*4670*/  VIADD R3, R8, 0x90 ;  /* 0x0000009008037836 */ /* 0x000fe20000000000 */
[----:B------:R-:W-:-:S04]  /*4680*/  @P0 R2UR UR4, R4 ;  /* 0x00000000040402ca */ /* 0x000fc800000e0000 */
[----:B------:R-:W-:-:S04]  /*4690*/  PRMT R3, RZ, 0x654, R3 ;  /* 0x00000654ff037816 */ /* 0x000fc80000000003 */
[----:B------:R1:W-:Y:S03]  /*46a0*/  SYNCS.ARRIVE.TRANS64.RED.A1T0 RZ, [R3+URZ], RZ ;  /* 0x000000ff03ff79a7 */ /* 0x0003e600081004ff */
[----:B------:R-:W-:Y:S02]  /*46b0*/  @UP2 UMOV UR70, UR5 ;  /* 0x0000000500462c82 */ /* 0x000fe40008000000 */
[----:B------:R-:W-:Y:S01]  /*46c0*/  @UP2 UMOV UR69, UR4 ;  /* 0x0000000400452c82 */ /* 0x000fe20008000000 */
[----:B------:R-:W-:Y:S05]  /*46d0*/  BRA.U !UP5, `(.L_x_72) ;  /* 0x000000010dd07547 */ /* 0x000fea000b800000 */
[----:B------:R-:W2:Y:S01]  /*46e0*/  LDCU.128 UR12, c[0x0][0xf10] ;  /* 0x0001e200ff0c77ac */ /* 0x000ea20008000c00 */
[----:B------:R-:W3:Y:S01]  /*46f0*/  LDCU UR21, c[0x0][0xf20] ;  /* 0x0001e400ff1577ac */ /* 0x000ee20008000800 */
[----:B------:R-:W4:Y:S01]  /*4700*/  LDCU UR20, c[0x0][0xf0c] ;  /* 0x0001e180ff1477ac */ /* 0x000f220008000800 */
[----:B------:R-:W1:Y:S01]  /*4710*/  LDCU.64 UR8, c[0x0][0xf28] ;  /* 0x0001e500ff0877ac */ /* 0x000e620008000a00 */
[----:B--2---:R-:W-:Y:S02]  /*4720*/  UIMAD.WIDE.U32 UR6, UR73, UR15, URZ ;  /* 0x0000000f490672a5 */ /* 0x004fe4000f8e00ff */
[----:B------:R-:W-:Y:S02]  /*4730*/  UIMAD.WIDE.U32 UR4, UR74, UR12, URZ ;  /* 0x0000000c4a0472a5 */ /* 0x000fe4000f8e00ff */
[----:B------:R-:W-:Y:S02]  /*4740*/  UISETP.NE.AND UP0, UPT, UR14, 0x1, UPT ;  /* 0x000000010e00788c */ /* 0x000fe4000bf05270 */
[----:B------:R-:W-:Y:S01]  /*4750*/  UIMAD.WIDE.U32 UR18, UR69, UR15, URZ ;  /* 0x0000000f451272a5 */ /* 0x000fe2000f8e00ff */
[----:B------:R-:W-:-:S02]  /*4760*/  UMOV UR6, UR7 ;  /* 0x0000000700067c82 */ /* 0x000fc40008000000 */
[----:B------:R-:W-:Y:S01]  /*4770*/  UMOV UR4, UR5 ;  /* 0x0000000500047c82 */ /* 0x000fe20008000000 */
[----:B---3--:R-:W-:Y:S02]  /*4780*/  USHF.R.U32.HI UR6, URZ, UR21, UR6 ;  /* 0x00000015ff067299 */ /* 0x008fe40008011606 */
[----:B----4-:R-:W-:Y:S02]  /*4790*/  UISETP.NE.AND UP1, UPT, UR20, 0x1, UPT ;  /* 0x000000011400788c */ /* 0x010fe4000bf25270 */
[----:B------:R-:W-:Y:S02]  /*47a0*/  USHF.R.U32.HI UR4, URZ, UR13, UR4 ;  /* 0x0000000dff047299 */ /* 0x000fe40008011604 */
[----:B------:R-:W-:Y:S02]  /*47b0*/  USEL UR5, UR73, UR6, !UP0 ;  /* 0x0000000649057287 */ /* 0x000fe4000c000000 */
[----:B------:R-:W-:Y:S02]  /*47c0*/  USEL UR6, UR74, UR4, !UP1 ;  /* 0x000000044a067287 */ /* 0x000fe4000c800000 */
[----:B-1----:R-:W-:Y:S01]  /*47d0*/  UIMAD.WIDE.U32 UR10, UR5, UR8, URZ ;  /* 0x00000008050a72a5 */ /* 0x002fe2000f8e00ff */
[----:B------:R-:W-:Y:S01]  /*47e0*/  UMOV UR4, UR19 ;  /* 0x0000001300047c82 */ /* 0x000fe20008000000 */
[----:B------:R-:W-:-:S02]  /*47f0*/  UIMAD.WIDE.U32 UR16, UR70, UR12, URZ ;  /* 0x0000000c461072a5 */ /* 0x000fc4000f8e00ff */
        /* <DEDUP_REMOVED lines=34> */
.L_x_72:
[----:B------:R-:W2:Y:S02]  /*4a20*/  LDCU UR4, c[0x0][0xf30] ;  /* 0x0001e600ff0477ac */ /* 0x000ea40008000800 */
[----:B--2---:R-:W-:-:S09]  /*4a30*/  UISETP.NE.AND UP0, UPT, UR4, 0x1, UPT ;  /* 0x000000010400788c */ /* 0x004fd2000bf05270 */
[----:B------:R-:W-:Y:S05]  /*4a40*/  BRA.U UP0, `(.L_x_73) ;  /* 0x00000001003c7547 */ /* 0x000fea000b800000 */
[----:B------:R-:W2:Y:S01]  /*4a50*/  LDCU.128 UR4, c[0x0][0xf10] ;  /* 0x0001e200ff0477ac */ /* 0x000ea20008000c00 */
[----:B------:R-:W3:Y:S01]  /*4a60*/  LDCU UR12, c[0x0][0xf0c] ;  /* 0x0001e180ff0c77ac */ /* 0x000ee20008000800 */
[----:B------:R-:W4:Y:S01]  /*4a70*/  LDCU UR13, c[0x0][0xf20] ;  /* 0x0001e400ff0d77ac */ /* 0x000f220008000800 */
[----:B--2---:R-:W-:Y:S02]  /*4a80*/  UIMAD.WIDE.U32 UR10, UR70, UR4, URZ ;  /* 0x00000004460a72a5 */ /* 0x004fe4000f8e00ff */
[----:B------:R-:W-:Y:S02]  /*4a90*/  UIMAD.WIDE.U32 UR8, UR69, UR7, URZ ;  /* 0x00000007450872a5 */ /* 0x000fe4000f8e00ff */
[----:B---3--:R-:W-:Y:S02]  /*4aa0*/  UISETP.NE.AND UP0, UPT, UR12, 0x1, UPT ;  /* 0x000000010c00788c */ /* 0x008fe4000bf05270 */
[----:B------:R-:W-:Y:S01]  /*4ab0*/  UISETP.NE.AND UP1, UPT, UR6, 0x1, UPT ;  /* 0x000000010600788c */ /* 0x000fe2000bf25270 */
[----:B------:R-:W-:-:S02]  /*4ac0*/  UMOV UR10, UR11 ;  /* 0x0000000b000a7c82 */ /* 0x000fc40008000000 */
[----:B------:R-:W-:Y:S01]  /*4ad0*/  UMOV UR4, UR9 ;  /* 0x0000000900047c82 */ /* 0x000fe20008000000 */
[----:B------:R-:W-:Y:S02]  /*4ae0*/  USHF.R.U32.HI UR5, URZ, UR5, UR10 ;  /* 0x00000005ff057299 */ /* 0x000fe4000801160a */
[----:B----4-:R-:W-:Y:S02]  /*4af0*/  USHF.R.U32.HI UR4, URZ, UR13, UR4 ;  /* 0x0000000dff047299 */ /* 0x010fe40008011604 */
[----:B------:R-:W-:Y:S02]  /*4b00*/  USEL UR5, UR70, UR5, !UP0 ;  /* 0x0000000546057287 */ /* 0x000fe4000c000000 */
[----:B------:R-:W-:-:S04]  /*4b10*/  USEL UR4, UR69, UR4, !UP1 ;  /* 0x0000000445047287 */ /* 0x000fc8000c800000 */
[----:B------:R-:W-:-:S04]  /*4b20*/  UIADD3 UR4, UPT, UPT, UR5, -UR4, URZ ;  /* 0x8000000405047290 */ /* 0x000fc8000fffe0ff */
[----:B------:R-:W-:-:S12]  /*4b30*/  UIMAD UR69, UR4, UR6, UR69 ;  /* 0x00000006044572a4 */ /* 0x000fd8000f8e0245 */
.L_x_73:
[----:B------:R-:W-:Y:S01]  /*4b40*/  IADD3 R11, PT, PT, R11, 0x1, RZ ;  /* 0x000000010b0b7810 */ /* 0x000fe20007ffe0ff */
[----:B------:R-:W-:Y:S06]  /*4b50*/  BRA.U UP3, `(.L_x_74) ;  /* 0x0000000903447547 */ /* 0x000fec000b800000 */
[----:B------:R-:W2:Y:S01]  /*4b60*/  LDCU UR4, c[0x0][0x38c] ;  /* 0x00007180ff0477ac */ /* 0x000ea20008000800 */
[----:B------:R-:W-:Y:S02]  /*4b70*/  PLOP3.LUT P1, PT, PT, PT, PT, 0x80, 0x8 ;  /* 0x000000000008781c */ /* 0x000fe40003f2f070 */
[----:B------:R-:W-:Y:S01]  /*4b80*/  SHF.L.U32 R4, R12, 0x1f, RZ ;  /* 0x0000001f0c047819 */ /* 0x000fe200000006ff */
[----:B------:R-:W-:Y:S01]  /*4b90*/  ULEA UR71, UR72, UR29, 0x3 ;  /* 0x0000001d48477291 */ /* 0x000fe2000f8e18ff */
[----:B------:R-:W-:Y:S01]  /*4ba0*/  R2UR UR5, R21 ;  /* 0x00000000150572ca */ /* 0x000fe200000e0000 */
[----:B------:R-:W-:Y:S02]  /*4bb0*/  ULEA UR24, UR72, UR25, 0x6 ;  /* 0x0000001948187291 */ /* 0x000fe4000f8e30ff */
[----:B--2---:R-:W-:-:S06]  /*4bc0*/  UISETP.GE.AND UP0, UPT, UR4, 0x1, UPT ;  /* 0x000000010400788c */ /* 0x004fcc000bf06270 */
[----:B------:R-:W-:-:S05]  /*4bd0*/  PLOP3.LUT P0, PT, PT, PT, UP0, 0x80, 0x8 ;  /* 0x000000000008781c */ /* 0x000fca0003f0f008 */
[----:B------:R-:W-:-:S08]  /*4be0*/  @UP0 ULEA UR4, UR27, UR29, 0x3 ;  /* 0x0000001d1b040291 */ /* 0x000fd0000f8e18ff */
[----:B-1----:R-:W-:-:S04]  /*4bf0*/  @P0 SHF.L.U32 R3, R9, 0x1f, RZ ;  /* 0x0000001f09030819 */ /* 0x002fc800000006ff */
[----:B------:R1:W2:Y:S01]  /*4c00*/  @P0 SYNCS.PHASECHK.TRANS64.TRYWAIT P1, [UR4], R3 ;  /* 0x00000003ff0005a7 */ /* 0x0002a20008021104 */
[----:B------:R-:W-:-:S04]  /*4c10*/  ULEA.HI UR4, UR28, UR28, URZ, 0x1 ;  /* 0x0000001c1c047291 */ /* 0x000fc8000f8f08ff */
[----:B------:R-:W-:-:S04]  /*4c20*/  ULOP3.LUT UR4, UR4, 0x7ffffffe, URZ, 0xc0, !UPT ;  /* 0x7ffffffe04047892 */ /* 0x000fc8000f8ec0ff */
[----:B------:R-:W-:-:S04]  /*4c30*/  UIADD3 UR4, UPT, UPT, -UR4, UR28, URZ ;  /* 0x0000001c04047290 */ /* 0x000fc8000fffe1ff */
[----:B------:R-:W-:Y:S01]  /*4c40*/  ULEA UR49, UR4, UR5, 0x1 ;  /* 0x0000000504317291 */ /* 0x000fe2000f8e08ff */
[----:B------:R-:W3:Y:S02]  /*4c50*/  SYNCS.PHASECHK.TRANS64.TRYWAIT P0, [UR71+0xb0], R4 ;  /* 0x0000b004ff0075a7 */ /* 0x000ee40008001147 */
[----:B-123--:R-:W-:Y:S09]  /*4c60*/  @!P0 BRA `(.L_x_75) ;  /* 0x0000005000608947 */ /* 0x00eff20003800000 */
.L_x_157:
[----:B------:R-:W-:Y:S01]  /*4c70*/  UMOV UR38, UR26 ;  /* 0x0000001a00267c82 */ /* 0x000fe20008000000 */
[----:B------:R-:W-:Y:S05]  /*4c80*/  BRA.U !UP0, `(.L_x_76) ;  /* 0x0000000508e87547 */ /* 0x000fea000b800000 */
[----:B------:R-:W-:Y:S01]  /*4c90*/  R2UR UR4, R20 ;  /* 0x00000000140472ca */ /* 0x000fe200000e0000 */
[----:B------:R-:W-:Y:S01]  /*4ca0*/  USHF.R.U32.HI UR5, URZ, 0x1a, UR49 ;  /* 0x0000001aff057899 */ /* 0x000fe20008011631 */
[----:B------:R-:W-:Y:S01]  /*4cb0*/  R2UR UR19, R19 ;  /* 0x00000000131372ca */ /* 0x000fe200000e0000 */
[----:B------:R-:W-:Y:S01]  /*4cc0*/  UIADD3 UR61, UPT, UPT, UR49, 0x40000000, URZ ;  /* 0x40000000313d7890 */ /* 0x000fe2000fffe0ff */
[----:B------:R-:W-:Y:S01]  /*4cd0*/  R2UR UR18, R18 ;  /* 0x00000000121272ca */ /* 0x000fe200000e0000 */
[----:B------:R-:W-:Y:S01]  /*4ce0*/  ULOP3.LUT UR59, UR49, 0x80000000, URZ, 0x3c, !UPT ;  /* 0x80000000313b7892 */ /* 0x000fe2000f8e3cff */
[----:B------:R-:W-:Y:S01]  /*4cf0*/  R2UR UR17, R17 ;  /* 0x00000000111172ca */ /* 0x000fe200000e0000 */
[----:B------:R-:W-:Y:S01]  /*4d00*/  UIADD3 UR57, UPT, UPT, UR49, -0x40000000, URZ ;  /* 0xc000000031397890 */ /* 0x000fe2000fffe0ff */
[----:B------:R-:W-:Y:S01]  /*4d10*/  R2UR UR16, R16 ;  /* 0x00000000101072ca */ /* 0x000fe200000e0000 */
[----:B------:R-:W-:Y:S01]  /*4d20*/  UIADD3 UR63, UPT, UPT, UR49, 0x4, URZ ;  /* 0x00000004313f7890 */ /* 0x000fe2000fffe0ff */
[----:B------:R-:W-:Y:S01]  /*4d30*/  R2UR UR15, R15 ;  /* 0x000000000f0f72ca */ /* 0x000fe200000e0000 */
[----:B------:R-:W-:Y:S01]  /*4d40*/  UIADD3 UR55, UPT, UPT, UR49, 0x40000004, URZ ;  /* 0x4000000431377890 */ /* 0x000fe2000fffe0ff */
[----:B------:R-:W-:Y:S01]  /*4d50*/  R2UR UR14, R14 ;  /* 0x000000000e0e72ca */ /* 0x000fe200000e0000 */
[----:B------:R-:W-:Y:S01]  /*4d60*/  UIADD3 UR53, UPT, UPT, UR49, -0x7ffffffc, URZ ;  /* 0x8000000431357890 */ /* 0x000fe2000fffe0ff */
[----:B------:R-:W-:Y:S01]  /*4d70*/  R2UR UR13, R13 ;  /* 0x000000000d0d72ca */ /* 0x000fe200000e0000 */
[----:B------:R-:W-:-:S02]  /*4d80*/  UIADD3 UR51, UPT, UPT, UR49, -0x3ffffffc, URZ ;  /* 0xc000000431337890 */ /* 0x000fc4000fffe0ff */
[----:B------:R-:W-:Y:S02]  /*4d90*/  ULOP3.LUT UR46, UR5, 0x30, URZ, 0xc0, !UPT ;  /* 0x00000030052e7892 */ /* 0x000fe4000f8ec0ff */
[----:B------:R-:W-:Y:S02]  /*4da0*/  USHF.R.U32.HI UR11, URZ, 0x1a, UR61 ;  /* 0x0000001aff0b7899 */ /* 0x000fe4000801163d */
[----:B------:R-:W-:Y:S02]  /*4db0*/  USHF.R.U32.HI UR10, URZ, 0x1a, UR59 ;  /* 0x0000001aff0a7899 */ /* 0x000fe4000801163b */
[----:B------:R-:W-:Y:S02]  /*4dc0*/  USHF.R.U32.HI UR8, URZ, 0x1a, UR57 ;  /* 0x0000001aff087899 */ /* 0x000fe40008011639 */
[----:B------:R-:W-:Y:S02]  /*4dd0*/  USHF.R.U32.HI UR7, URZ, 0x1a, UR63 ;  /* 0x0000001aff077899 */ /* 0x000fe4000801163f */
[----:B------:R-:W-:-:S02]  /*4de0*/  USHF.R.U32.HI UR6, URZ, 0x1a, UR55 ;  /* 0x0000001aff067899 */ /* 0x000fc40008011637 */
[----:B------:R-:W-:Y:S02]  /*4df0*/  USHF.R.U32.HI UR5, URZ, 0x1a, UR53 ;  /* 0x0000001aff057899 */ /* 0x000fe40008011635 */
[----:B------:R-:W-:Y:S02]  /*4e00*/  USHF.R.U32.HI UR12, URZ, 0x1a, UR51 ;  /* 0x0000001aff0c7899 */ /* 0x000fe40008011633 */
[----:B------:R-:W-:Y:S02]  /*4e10*/  ULOP3.LUT UR11, UR11, 0x30, URZ, 0xc0, !UPT ;  /* 0x000000300b0b7892 */ /* 0x000fe4000f8ec0ff */
[----:B------:R-:W-:Y:S02]  /*4e20*/  ULOP3.LUT UR10, UR10, 0x30, URZ, 0xc0, !UPT ;  /* 0x000000300a0a7892 */ /* 0x000fe4000f8ec0ff */
[----:B------:R-:W-:Y:S02]  /*4e30*/  ULOP3.LUT UR8, UR8, 0x30, URZ, 0xc0, !UPT ;  /* 0x0000003008087892 */ /* 0x000fe4000f8ec0ff */
[----:B------:R-:W-:-:S02]  /*4e40*/  ULOP3.LUT UR7, UR7, 0x30, URZ, 0xc0, !UPT ;  /* 0x0000003007077892 */ /* 0x000fc4000f8ec0ff */
[----:B------:R-:W-:Y:S02]  /*4e50*/  ULOP3.LUT UR6, UR6, 0x30, URZ, 0xc0, !UPT ;  /* 0x0000003006067892 */ /* 0x000fe4000f8ec0ff */
[----:B------:R-:W-:Y:S02]  /*4e60*/  ULOP3.LUT UR5, UR5, 0x30, URZ, 0xc0, !UPT ;  /* 0x0000003005057892 */ /* 0x000fe4000f8ec0ff */
[----:B------:R-:W-:Y:S02]  /*4e70*/  ULOP3.LUT UR12, UR12, 0x30, URZ, 0xc0, !UPT ;  /* 0x000000300c0c7892 */ /* 0x000fe4000f8ec0ff */
[----:B------:R-:W-:Y:S02]  /*4e80*/  UIADD3 UR38, UPT, UPT, UR4, UR26, URZ ;  /* 0x0000001a04267290 */ /* 0x000fe4000fffe0ff */
[----:B------:R-:W-:Y:S01]  /*4e90*/  UPRMT UR47, UR46, 0x5410, UR19 ;  /* 0x000054102e2f7896 */ /* 0x000fe20008000013 */
[----:B------:R-:W-:Y:S01]  /*4ea0*/  UMOV UR9, URZ ;  /* 0x000000ff00097c82 */ /* 0x000fe20008000000 */
[----:B------:R-:W-:Y:S01]  /*4eb0*/  UMOV UR28, UR75 ;  /* 0x0000004b001c7c82 */ /* 0x000fe20008000000 */
[----:B------:R-:W-:Y:S01]  /*4ec0*/  UMOV UR4, UR27 ;  /* 0x0000001b00047c82 */ /* 0x000fe20008000000 */
[----:B------:R-:W-:-:S02]  /*4ed0*/  UPRMT UR45, UR11, 0x5410, UR18 ;  /* 0x000054100b2d7896 */ /* 0x000fc40008000012 */
[----:B------:R-:W-:Y:S02]  /*4ee0*/  UPRMT UR43, UR10, 0x5410, UR17 ;  /* 0x000054100a2b7896 */ /* 0x000fe40008000011 */
[----:B------:R-:W-:Y:S02]  /*4ef0*/  UPRMT UR41, UR8, 0x5410, UR16 ;  /* 0x0000541008297896 */ /* 0x000fe40008000010 */
[----:B------:R-:W-:Y:S02]  /*4f00*/  UPRMT UR37, UR7, 0x5410, UR15 ;  /* 0x0000541007257896 */ /* 0x000fe4000800000f */
[----:B------:R-:W-:Y:S02]  /*4f10*/  UPRMT UR35, UR6, 0x5410, UR14 ;  /* 0x0000541006237896 */ /* 0x000fe4000800000e */
[----:B------:R-:W-:Y:S02]  /*4f20*/  UPRMT UR33, UR5, 0x5410, UR13 ;  /* 0x0000541005217896 */ /* 0x000fe4000800000d */
[----:B------:R-:W-:Y:S01]  /*4f30*/  UPRMT UR31, UR12, 0x5410, UR77 ;  /* 0x000054100c1f7896 */ /* 0x000fe2000800004d */
[----:B------:R-:W-:Y:S01]  /*4f40*/  UMOV UR46, URZ ;  /* 0x000000ff002e7c82 */ /* 0x000fe20008000000 */
[----:B------:R-:W-:Y:S01]  /*4f50*/  UMOV UR44, URZ ;  /* 0x000000ff002c7c82 */ /* 0x000fe20008000000 */
[----:B------:R-:W-:Y:S01]  /*4f60*/  UMOV UR42, URZ ;  /* 0x000000ff002a7c82 */ /* 0x000fe20008000000 */
[----:B------:R-:W-:Y:S01]  /*4f70*/  UMOV UR40, URZ ;  /* 0x000000ff00287c82 */ /* 0x000fe20008000000 */
[----:B------:R-:W-:Y:S01]  /*4f80*/  UMOV UR36, URZ ;  /* 0x000000ff00247c82 */ /* 0x000fe20008000000 */
[----:B------:R-:W-:Y:S01]  /*4f90*/  UMOV UR34, URZ ;  /* 0x000000ff00227c82 */ /* 0x000fe20008000000 */
[----:B------:R-:W-:Y:S01]  /*4fa0*/  UMOV UR32, URZ ;  /* 0x000000ff00207c82 */ /* 0x000fe20008000000 */
[----:B------:R-:W-:-:S05]  /*4fb0*/  UMOV UR30, URZ ;  /* 0x000000ff001e7c82 */ /* 0x000fca0008000000 */
.L_x_79:
[----:B------:R-:W-:Y:S01]  /*4fc0*/  ULEA UR15, UR4, UR29, 0x3 ;  /* 0x0000001d040f7291 */ /* 0x000fe2000f8e18ff */
[----:B---34-:R-:W-:Y:S11]  /*4fd0*/  @P1 BRA `(.L_x_77) ;  /* 0x00000000000c1947 */ /* 0x018ff60003800000 */
[----:B-1----:R-:W-:Y:S04]  /*4fe0*/  SHF.L.U32 R4, R9, 0x1f, RZ ;  /* 0x0000001f09047819 */ /* 0x002fe800000006ff */
[----:B------:R-:W1:Y:S02]  /*4ff0*/  SYNCS.PHASECHK.TRANS64.TRYWAIT P0, [UR15], R4 ;  /* 0x00000004ff0075a7 */ /* 0x000e64000800110f */
[----:B-1----:R-:W-:Y:S05]  /*5000*/  @!P0 BRA `(.L_x_78) ;  /* 0x0000004c00908947 */ /* 0x002fea0003800000 */
.L_x_77:
[----:B------:R-:W-:Y:S01]  /*5010*/  UISETP.NE.AND UP0, UPT, UR28, 0x1, UPT ;  /* 0x000000011c00788c */ /* 0x000fe2000bf05270 */
[----:B------:R-:W-:Y:S01]  /*5020*/  PLOP3.LUT P1, PT, PT, PT, PT, 0x80, 0x8 ;  /* 0x000000000008781c */ /* 0x000fe20003f2f070 */
[----:B------:R-:W-:Y:S02]  /*5030*/  UIADD3 UR5, UPT, UPT, UR4, 0x1, URZ ;  /* 0x0000000104057890 */ /* 0x000fe4000fffe0ff */
[----:B------:R-:W-:Y:S02]  /*5040*/  ULEA UR8, UR4, UR67, 0x6 ;  /* 0x0000004304087291 */ /* 0x000fe4000f8e30ff */
[----:B------:R-:W-:Y:S01]  /*5050*/  UISETP.NE.AND UP1, UPT, UR5, 0x4, UPT ;  /* 0x000000040500788c */ /* 0x000fe2000bf25270 */
[----:B------:R-:W-:Y:S01]  /*5060*/  PLOP3.LUT P0, PT, PT, PT, UP0, 0x80, 0x8 ;  /* 0x000000000008781c */ /* 0x000fe20003f0f008 */
[----:B------:R-:W-:Y:S02]  /*5070*/  ULEA UR12, UR4, UR68, 0x6 ;  /* 0x00000044040c7291 */ /* 0x000fe4000f8e30ff */
[----:B------:R-:W-:Y:S02]  /*5080*/  USEL UR6, URZ, 0x1, UP1 ;  /* 0x00000001ff067887 */ /* 0x000fe40008800000 */
[----:B------:R-:W-:Y:S02]  /*5090*/  USEL UR27, UR5, URZ, UP1 ;  /* 0x000000ff051b7287 */ /* 0x000fe40008800000 */
[----:B------:R-:W-:Y:S02]  /*50a0*/  ULEA UR18, UR4, UR66, 0x9 ;  /* 0x0000004204127291 */ /* 0x000fe4000f8e48ff */
[----:B------:R-:W-:Y:S01]  /*50b0*/  @UP0 ULEA UR5, UR27, UR29, 0x3 ;  /* 0x0000001d1b050291 */ /* 0x000fe2000f8e18ff */
[----:B------:R-:W-:Y:S01]  /*50c0*/  LOP3.LUT R9, R9, UR6, RZ, 0x3c, !PT ;  /* 0x0000000609097c12 */ /* 0x000fe2000f8e3cff */
[----:B------:R-:W-:Y:S02]  /*50d0*/  ULEA UR16, UR4, UR65, 0xb ;  /* 0x0000004104107291 */ /* 0x000fe4000f8e58ff */
[----:B------:R-:W-:Y:S01]  /*50e0*/  UIADD3 UR4, UPT, UPT, UR8, 0x20, URZ ;  /* 0x0000002008047890 */ /* 0x000fe2000fffe0ff */
[----:B-1----:R-:W-:Y:S01]  /*50f0*/  @P0 SHF.L.U32 R3, R9, 0x1f, RZ ;  /* 0x0000001f09030819 */ /* 0x002fe200000006ff */
[----:B------:R-:W-:Y:S02]  /*5100*/  UIADD3 UR6, UPT, UPT, UR12, 0x20, URZ ;  /* 0x000000200c067890 */ /* 0x000fe4000fffe0ff */
[----:B------:R-:W-:Y:S01]  /*5110*/  UISETP.NE.U32.AND UP0, UPT, UR9, URZ, UPT ;  /* 0x000000ff0900728c */ /* 0x000fe2000bf05070 */
[----:B------:R2:W3:Y:S01]  /*5120*/  @P0 SYNCS.PHASECHK.TRANS64.TRYWAIT P1, [UR5], R3 ;  /* 0x00000003ff0005a7 */ /* 0x0004e20008021105 */
[----:B------:R-:W-:Y:S02]  /*5130*/  UIADD3 UR10, UPT, UPT, UR18, 0x2, URZ ;  /* 0x00000002120a7890 */ /* 0x000fe4000fffe0ff */
[----:B------:R-:W-:Y:S02]  /*5140*/  UIADD3 UR22, UPT, UPT, UR18, 0x4, URZ ;  /* 0x0000000412167890 */ /* 0x000fe4000fffe0ff */
[----:B------:R-:W-:Y:S02]  /*5150*/  UIADD3 UR20, UPT, UPT, UR18, 0x100, URZ ;  /* 0x0000010012147890 */ /* 0x000fe4000fffe0ff */
[----:B------:R-:W-:Y:S02]  /*5160*/  UIADD3 UR14, UPT, UPT, UR18, 0x102, URZ ;  /* 0x00000102120e7890 */ /* 0x000fe4000fffe0ff */
[----:B------:R-:W-:Y:S02]  /*5170*/  UIADD3 UR26, UPT, UPT, UR26, 0x1, URZ ;  /* 0x000000011a1a7890 */ /* 0x000fe4000fffe0ff */
[----:B------:R-:W-:Y:S01]  /*5180*/  UIADD3 UR28, UPT, UPT, UR28, -0x1, URZ ;  /* 0xffffffff1c1c7890 */ /* 0x000fe2000fffe0ff */
[----:B------:R-:W-:Y:S01]  /*5190*/  UMOV UR9, 0x4008 ;  /* 0x0000400800097882 */ /* 0x000fe20000000000 */
[----:B------:R-:W-:Y:S01]  /*51a0*/  UMOV UR5, 0x4008 ;  /* 0x0000400800057882 */ /* 0x000fe20000000000 */
[----:B------:R1:W-:Y:S01]  /*51b0*/  UTCCP.T.S.2CTA.4x32dp128bit tmem[UR25+0x80], gdesc[UR8] ;  /* 0x00008008190079e7 */ /* 0x0003e20009300000 */
[----:B------:R4:W-:Y:S01]  /*51c0*/  UTCCP.T.S.2CTA.4x32dp128bit tmem[UR25+0x84], gdesc[UR4] ;  /* 0x00008404190079e7 */ /* 0x0009e20009300000 */
[----:B------:R-:W-:Y:S01]  /*51d0*/  UMOV UR13, 0x4008 ;  /* 0x00004008000d7882 */ /* 0x000fe20000000000 */
[----:B------:R-:W-:Y:S01]  /*51e0*/  UMOV UR7, 0x4008 ;  /* 0x0000400800077882 */ /* 0x000fe20000000000 */
[----:B------:R2:W-:Y:S01]  /*51f0*/  UTCCP.T.S.2CTA.4x32dp128bit tmem[UR25+0x88], gdesc[UR12] ;  /* 0x0000880c190079e7 */ /* 0x0005e20009300000 */
[----:B------:R2:W-:Y:S01]  /*5200*/  UTCCP.T.S.2CTA.4x32dp128bit tmem[UR25+0x8c], gdesc[UR6] ;  /* 0x00008c06190079e7 */ /* 0x0005e20009300000 */
[----:B------:R-:W-:Y:S01]  /*5210*/  UMOV UR19, 0x40004040 ;  /* 0x4000404000137882 */ /* 0x000fe20000000000 */
[----:B------:R-:W-:Y:S01]  /*5220*/  UMOV UR17, 0x40004040 ;  /* 0x4000404000117882 */ /* 0x000fe20000000000 */
[----:B------:R-:W-:Y:S01]  /*5230*/  UMOV UR11, 0x40004040 ;  /* 0x40004040000b7882 */ /* 0x000fe20000000000 */
[----:B------:R2:W-:Y:S01]  /*5240*/  UTCQMMA.2CTA gdesc[UR16], gdesc[UR18], tmem[UR24], tmem[UR46], idesc[UR47], tmem[UR48], UP0 ;  /* 0x00302e1210007dea */ /* 0x0005e20008200318 */
[----:B------:R-:W-:Y:S01]  /*5250*/  UISETP.NE.AND UP0, UPT, UR26, UR38, UPT ;  /* 0x000000261a00728c */ /* 0x000fe2000bf05270 */
[----:B------:R-:W-:Y:S01]  /*5260*/  UMOV UR23, 0x40004040 ;  /* 0x4000404000177882 */ /* 0x000fe20000000000 */
[----:B------:R-:W-:Y:S01]  /*5270*/  UMOV UR21, 0x40004040 ;  /* 0x4000404000157882 */ /* 0x000fe20000000000 */
[----:B-1----:R-:W-:Y:S02]  /*5280*/  UIADD3 UR8, UPT, UPT, UR16, 0x2, URZ ;  /* 0x0000000210087890 */ /* 0x002fe4000fffe0ff */
[----:B----4-:R-:W-:Y:S02]  /*5290*/  UIADD3 UR4, UPT, UPT, UR16, 0x4, URZ ;  /* 0x0000000410047890 */ /* 0x010fe4000fffe0ff */
[----:B--2---:R-:W-:Y:S02]  /*52a0*/  UIADD3 UR12, UPT, UPT, UR18, 0x6, URZ ;  /* 0x00000006120c7890 */ /* 0x004fe4000fffe0ff */
[----:B------:R-:W-:Y:S01]  /*52b0*/  UIADD3 UR6, UPT, UPT, UR16, 0x6, URZ ;  /* 0x0000000610067890 */ /* 0x000fe2000fffe0ff */
[----:B------:R-:W-:Y:S01]  /*52c0*/  UMOV UR9, 0x40004040 ;  /* 0x4000404000097882 */ /* 0x000fe20000000000 */
[----:B------:R-:W-:Y:S01]  /*52d0*/  UMOV UR5, 0x40004040 ;  /* 0x4000404000057882 */ /* 0x000fe20000000000 */
[----:B------:R1:W-:Y:S01]  /*52e0*/  UTCQMMA.2CTA gdesc[UR8], gdesc[UR10], tmem[UR24], tmem[UR44], idesc[UR45], tmem[UR60], UPT ;  /* 0x003c2c0a08007dea */ /* 0x0003e2000ba00318 */
[----:B------:R-:W-:Y:S01]  /*52f0*/  UIADD3 UR17, UPT, UPT, UR15, 0x20, URZ ;  /* 0x000000200f117890 */ /* 0x000fe2000fffe0ff */
[----:B------:R2:W-:Y:S01]  /*5300*/  UTCQMMA.2CTA gdesc[UR4], gdesc[UR22], tmem[UR24], tmem[UR42], idesc[UR43], tmem[UR58], UPT ;  /* 0x003a2a1604007dea */ /* 0x0005e2000ba00318 */
[----:B------:R-:W-:Y:S01]  /*5310*/  UMOV UR13, 0x40004040 ;  /* 0x40004040000d7882 */ /* 0x000fe20000000000 */
[----:B------:R-:W-:Y:S01]  /*5320*/  UMOV UR7, 0x40004040 ;  /* 0x4000404000077882 */ /* 0x000fe20000000000 */
[----:B------:R-:W-:Y:S01]  /*5330*/  UMOV UR15, 0x40004040 ;  /* 0x40004040000f7882 */ /* 0x000fe20000000000 */
[----:B------:R4:W-:Y:S01]  /*5340*/  UTCQMMA.2CTA gdesc[UR6], gdesc[UR12], tmem[UR24], tmem[UR40], idesc[UR41], tmem[UR56], UPT ;  /* 0x0038280c06007dea */ /* 0x0009e2000ba00318 */
[----:B-1----:R-:W-:Y:S02]  /*5350*/  UIADD3 UR8, UPT, UPT, UR16, 0x400, URZ ;  /* 0x0000040010087890 */ /* 0x002fe4000fffe0ff */
[----:B--2---:R-:W-:Y:S02]  /*5360*/  UIADD3 UR4, UPT, UPT, UR16, 0x402, URZ ;  /* 0x0000040210047890 */ /* 0x004fe4000fffe0ff */
[----:B------:R-:W-:Y:S02]  /*5370*/  UIADD3 UR22, UPT, UPT, UR18, 0x104, URZ ;  /* 0x0000010412167890 */ /* 0x000fe4000fffe0ff */
[----:B----4-:R-:W-:Y:S02]  /*5380*/  UIADD3 UR12, UPT, UPT, UR16, 0x404, URZ ;  /* 0x00000404100c7890 */ /* 0x010fe4000fffe0ff */
[----:B------:R-:W-:Y:S01]  /*5390*/  UIADD3 UR10, UPT, UPT, UR18, 0x106, URZ ;  /* 0x00000106120a7890 */ /* 0x000fe2000fffe0ff */
[----:B------:R1:W-:Y:S01]  /*53a0*/  UTCQMMA.2CTA gdesc[UR8], gdesc[UR20], tmem[UR24], tmem[UR36], idesc[UR37], tmem[UR62], UPT ;  /* 0x003e241408007dea */ /* 0x0003e2000ba00318 */
[----:B------:R-:W-:Y:S01]  /*53b0*/  UIADD3 UR6, UPT, UPT, UR16, 0x406, URZ ;  /* 0x0000040610067890 */ /* 0x000fe2000fffe0ff */
[----:B------:R2:W-:Y:S04]  /*53c0*/  UTCQMMA.2CTA gdesc[UR4], gdesc[UR14], tmem[UR24], tmem[UR34], idesc[UR35], tmem[UR54], UPT ;  /* 0x0036220e04007dea */ /* 0x0005e8000ba00318 */
[----:B------:R4:W-:Y:S04]  /*53d0*/  UTCQMMA.2CTA gdesc[UR12], gdesc[UR22], tmem[UR24], tmem[UR32], idesc[UR33], tmem[UR52], UPT ;  /* 0x003420160c007dea */ /* 0x0009e8000ba00318 */
[----:B------:R4:W-:Y:S01]  /*53e0*/  UTCQMMA.2CTA gdesc[UR6], gdesc[UR10], tmem[UR24], tmem[UR30], idesc[UR31], tmem[UR50], UPT ;  /* 0x00321e0a06007dea */ /* 0x0009e2000ba00318 */
[----:B------:R4:W-:Y:S01]  /*53f0*/  UTCBAR.2CTA.MULTICAST [UR17], URZ, UR64 ;  /* 0x000000ff110073e9 */ /* 0x0009e20008200840 */
[----:B-1----:R-:W-:Y:S01]  /*5400*/  UMOV UR9, 0x1 ;  /* 0x0000000100097882 */ /* 0x002fe20000000000 */
[----:B--2---:R-:W-:Y:S01]  /*5410*/  UMOV UR4, UR27 ;  /* 0x0000001b00047c82 */ /* 0x004fe20008000000 */
[----:B------:R-:W-:Y:S05]  /*5420*/  BRA.U UP0, `(.L_x_79) ;  /* 0xfffffff900e47547 */ /* 0x000fea000b83ffff */
.L_x_76:
[----:B------:R-:W-:Y:S01]  /*5430*/  UIADD3 UR4, UPT, UPT, UR71, 0xa0, URZ ;  /* 0x000000a047047890 */ /* 0x000fe2000fffe0ff */
[----:B------:R-:W-:-:S08]  /*5440*/  UMOV UR26, UR38 ;  /* 0x00000026001a7c82 */ /* 0x000fd00008000000 */
[----:B------:R2:W-:Y:S01]  /*5450*/  UTCBAR.2CTA.MULTICAST [UR4], URZ, UR76 ;  /* 0x000000ff040073e9 */ /* 0x0005e2000820084c */
[----:B------:R-:W-:Y:S02]  /*5460*/  NOP ;  /* 0x0000000000007918 */ /* 0x000fe40000000000 */
.L_x_74:
[----:B------:R-:W-:Y:S01]  /*5470*/  R2UR UR5, R90 ;  /* 0x000000005a0572ca */ /* 0x000fe200000e0000 */
[----:B--2---:R-:W-:Y:S01]  /*5480*/  UIADD3 UR4, UPT, UPT, UR72, 0x1, URZ ;  /* 0x0000000148047890 */ /* 0x004fe2000fffe0ff */
[----:B------:R-:W-:-:S03]  /*5490*/  ISETP.NE.AND P0, PT, R11, 0x2, PT ;  /* 0x000000020b00780c */ /* 0x000fc60003f05270 */
[----:B------:R-:W-:Y:S01]  /*54a0*/  UISETP.NE.AND UP0, UPT, UR4, 0x2, UPT ;  /* 0x000000020400788c */ /* 0x000fe2000bf05270 */
[----:B-1----:R-:W-:Y:S02]  /*54b0*/  SEL R3, RZ, 0x1, P0 ;  /* 0x00000001ff037807 */ /* 0x002fe40000000000 */
[----:B------:R-:W-:Y:S01]  /*54c0*/  SEL R11, R11, RZ, P0 ;  /* 0x000000ff0b0b7207 */ /* 0x000fe20000000000 */
[----:B------:R-:W-:Y:S01]  /*54d0*/  USEL UR72, UR4, URZ, UP0 ;  /* 0x000000ff04487287 */ /* 0x000fe20008000000 */
[----:B------:R-:W-:-:S03]  /*54e0*/  LOP3.LUT R10, R10, R3, RZ, 0x3c, !PT ;  /* 0x000000030a0a7212 */ /* 0x000fc600078e3cff */
[----:B------:R-:W-:Y:S02]  /*54f0*/  UIADD3 UR28, UPT, UPT, UR69, UR5, URZ ;  /* 0x00000005451c7290 */ /* 0x000fe4000fffe0ff */
[----:B------:R-:W-:-:S06]  /*5500*/  USEL UR5, URZ, 0x1, UP0 ;  /* 0x00000001ff057887 */ /* 0x000fcc0008000000 */
[----:B------:R-:W-:Y:S01]  /*5510*/  LOP3.LUT R12, R12, UR5, RZ, 0x3c, !PT ;  /* 0x000000050c0c7c12 */ /* 0x000fe2000f8e3cff */
[----:B------:R-:W-:Y:S06]  /*5520*/  BRA.U UP2, `(.L_x_80) ;  /* 0xfffffff102087547 */ /* 0x000fec000b83ffff */
[----:B------:R-:W1:Y:S01]  /*5530*/  S2UR UR8, SR_CgaCtaId ;  /* 0x00000000000879c3 */ /* 0x000e620000008800 */
[----:B------:R-:W-:Y:S02]  /*5540*/  ELECT P0, URZ, PT ;  /* 0x0000000000ff782f */ /* 0x000fe40003800000 */
[----:B------:R-:W-:Y:S01]  /*5550*/  R2UR UR5, R2 ;  /* 0x00000000020572ca */ /* 0x000fe200000e0000 */
[----:B------:R-:W-:Y:S01]  /*5560*/  UMOV UR4, 0x40 ;  /* 0x0000004000047882 */ /* 0x000fe20000000000 */
[----:B------:R-:W-:-:S03]  /*5570*/  IMAD.MOV.U32 R2, RZ, RZ, 0x1 ;  /* 0x00000001ff027424 */ /* 0x000fc600078e00ff */
[----:B------:R-:W-:Y:S08]  /*5580*/  UVIRTCOUNT.DEALLOC.SMPOOL 0x80 ;  /* 0x000000800000784c */ /* 0x000ff00000000000 */
[----:B------:R-:W-:Y:S02]  /*5590*/  UISETP.NE.AND UP0, UPT, UR5, URZ, UPT ;  /* 0x000000ff0500728c */ /* 0x000fe4000bf05270 */
[----:B-1----:R-:W-:-:S09]  /*55a0*/  ULEA UR8, UR8, UR4, 0x18 ;  /* 0x0000000408087291 */ /* 0x002fd2000f8ec0ff */
[----:B------:R1:W-:Y:S01]  /*55b0*/  @P0 STS.U8 [UR8+0x1c], R2 ;  /* 0x00001c02ff000988 */ /* 0x0003e20008000008 */
[----:B------:R-:W-:Y:S05]  /*55c0*/  BRA.U UP0, `(.L_x_81) ;  /* 0x0000000100587547 */ /* 0x000fea000b800000 */
[----:B------:R-:W-:Y:S01]  /*55d0*/  UIADD3 UR5, UPT, UPT, UR29, 0xb0, URZ ;  /* 0x000000b01d057890 */ /* 0x000fe2000fffe0ff */
[----:B------:R-:W-:-:S03]  /*55e0*/  SHF.L.U32 R3, R12, 0x1f, RZ ;  /* 0x0000001f0c037819 */ /* 0x000fc600000006ff */
[----:B------:R-:W-:-:S09]  /*55f0*/  ULEA UR4, UR72, UR5, 0x3 ;  /* 0x0000000548047291 */ /* 0x000fd2000f8e18ff */
[----:B------:R-:W2:Y:S02]  /*5600*/  SYNCS.PHASECHK.TRANS64.TRYWAIT P0, [UR4], R3 ;  /* 0x00000003ff0075a7 */ /* 0x000ea40008001104 */
[----:B--2---:R-:W-:Y:S05]  /*5610*/  @!P0 BRA `(.L_x_82) ;  /* 0x0000004800248947 */ /* 0x004fea0003800000 */
.L_x_160:
[----:B------:R-:W-:-:S04]  /*5620*/  UIADD3 UR4, UPT, UPT, UR72, 0x1, URZ ;  /* 0x0000000148047890 */ /* 0x000fc8000fffe0ff */
[----:B------:R-:W-:-:S04]  /*5630*/  UISETP.NE.AND UP1, UPT, UR4, 0x2, UPT ;  /* 0x000000020400788c */ /* 0x000fc8000bf25270 */
[----:B----4-:R-:W-:Y:S02]  /*5640*/  USEL UR6, URZ, 0x1, UP1 ;  /* 0x00000001ff067887 */ /* 0x010fe40008800000 */
[----:B------:R-:W-:-:S04]  /*5650*/  USEL UR4, UR4, URZ, UP1 ;  /* 0x000000ff04047287 */ /* 0x000fc80008800000 */
[----:B------:R-:W-:Y:S01]  /*5660*/  ULEA UR4, UR4, UR5, 0x3 ;  /* 0x0000000504047291 */ /* 0x000fe2000f8e18ff */
[----:B-1----:R-:W-:-:S04]  /*5670*/  LOP3.LUT R3, R12, UR6, RZ, 0x3c, !PT ;  /* 0x000000060c037c12 */ /* 0x002fc8000f8e3cff */
[----:B------:R-:W-:Y:S01]  /*5680*/  SHF.L.U32 R3, R3, 0x1f, RZ ;  /* 0x0000001f03037819 */ /* 0x000fe200000006ff */
[----:B------:R-:W-:-:S04]  /*5690*/  IMAD.U32 R2, RZ, RZ, UR4 ;  /* 0x00000004ff027e24 */ /* 0x000fc8000f8e00ff */
[----:B------:R1:W2:Y:S03]  /*56a0*/  SYNCS.PHASECHK.TRANS64.TRYWAIT P0, [R2+URZ], R3 ;  /* 0x00000003020075a7 */ /* 0x0002a600080011ff */
[----:B--2---:R-:W-:Y:S05]  /*56b0*/  @!P0 NANOSLEEP.SYNCS 0x989680 ;  /* 0x009896800000895d */ /* 0x004fea0003900000 */
[----:B------:R-:W2:Y:S02]  /*56c0*/  @!P0 SYNCS.PHASECHK.TRANS64 P0, [R2+URZ], R3 ;  /* 0x00000003020085a7 */ /* 0x000ea400080010ff */
[----:B--2---:R-:W-:Y:S05]  /*56d0*/  @P0 BRA `(.L_x_83) ;  /* 0x0000000000240947 */ /* 0x004fea0003800000 */
.L_x_84:
[----:B--2---:R2:W4:Y:S02]  /*56e0*/  SYNCS.PHASECHK.TRANS64.TRYWAIT P0, [R2+URZ], R3 ;  /* 0x00000003020075a7 */ /* 0x00452400080011ff */
[----:B----4-:R-:W-:Y:S05]  /*56f0*/  @!P0 NANOSLEEP.SYNCS 0x989680 ;  /* 0x009896800000895d */ /* 0x010fea0003900000 */
[----:B------:R-:W4:Y:S02]  /*5700*/  @!P0 SYNCS.PHASECHK.TRANS64 P0, [R2+URZ], R3 ;  /* 0x00000003020085a7 */ /* 0x000f2400080010ff */
[----:B----4-:R-:W-:Y:S05]  /*5710*/  @!P0 BRA `(.L_x_84) ;  /* 0xfffffffc00f08947 */ /* 0x010fea000383ffff */
[----:B------:R-:W-:Y:S05]  /*5720*/  BRA `(.L_x_83) ;  /* 0x0000000000107947 */ /* 0x000fea0003800000 */
.L_x_81:
[----:B------:R-:W-:Y:S01]  /*5730*/  R2UR UR5, R0 ;  /* 0x00000000000572ca */ /* 0x000fe200000e0000 */
[----:B------:R-:W-:-:S12]  /*5740*/  UIADD3 UR4, UPT, UPT, UR29, 0xe0, URZ ;  /* 0x000000e01d047890 */ /* 0x000fd8000fffe0ff */
[----:B------:R-:W-:-:S09]  /*5750*/  UPRMT UR4, UR5, 0x654, UR4 ;  /* 0x0000065405047896 */ /* 0x000fd20008000004 */
[----:B------:R-:W-:Y:S03]  /*5760*/  SYNCS.ARRIVE.TRANS64.RED.A1T0 RZ, [UR4], RZ ;  /* 0x000000ffffff79a7 */ /* 0x000fe60008100404 */
.L_x_83:
[----:B-12---:R-:W-:Y:S01]  /*5770*/  SHF.L.U32 R3, RZ, 0x1f, RZ ;  /* 0x0000001fff037819 */ /* 0x006fe200000006ff */
[----:B------:R-:W-:Y:S01]  /*5780*/  UIADD3 UR4, UPT, UPT, UR29, 0xe0, URZ ;  /* 0x000000e01d047890 */ /* 0x000fe2000fffe0ff */
[----:B------:R-:W-:Y:S02]  /*5790*/  PLOP3.LUT P0, PT, PT, PT, UP0, 0x80, 0x8 ;  /* 0x000000000008781c */ /* 0x000fe40003f0f008 */
[----:B---3--:R-:W1:Y:S02]  /*57a0*/  SYNCS.PHASECHK.TRANS64.TRYWAIT P1, [UR29+0xe0], R3 ;  /* 0x0000e003ff0075a7 */ /* 0x008e64000802111d */
[----:B-1----:R-:W-:Y:S09]  /*57b0*/  @!P1 BRA `(.L_x_85) ;  /* 0x0000004400d49947 */ /* 0x002ff20003800000 */
.L_x_162:
[----:B------:R-:W-:Y:S01]  /*57c0*/  R2UR UR5, R0 ;  /* 0x00000000000572ca */ /* 0x000fe200000e0000 */
[----:B----4-:R-:W-:-:S12]  /*57d0*/  UMOV UR6, 0x1 ;  /* 0x0000000100067882 */ /* 0x010fd80000000000 */
[----:B------:R-:W-:-:S03]  /*57e0*/  @!UP0 UPRMT UR4, UR5, 0x654, UR4 ;  /* 0x0000065405048896 */ /* 0x000fc60008000004 */
[----:B------:R-:W-:-:S06]  /*57f0*/  UMOV UR5, 0xffff ;  /* 0x0000ffff00057882 */ /* 0x000fcc0000000000 */
[----:B------:R-:W-:Y:S01]  /*5800*/  @!P0 SYNCS.ARRIVE.TRANS64.RED.A1T0 RZ, [UR4], RZ ;  /* 0x000000ffffff89a7 */ /* 0x000fe20008100404 */
[----:B------:R-:W-:Y:S01]  /*5810*/  NOP ;  /* 0x0000000000007918 */ /* 0x000fe20000000000 */
[----:B------:R-:W2:Y:S01]  /*5820*/  LDS R0, [UR8+0x14] ;  /* 0x00001408ff007984 */ /* 0x000ea20008000800 */
[----:B------:R-:W-:-:S04]  /*5830*/  ULOP3.LUT UR4, UR25, 0xffff, URZ, 0xc0, !UPT ;  /* 0x0000ffff19047892 */ /* 0x000fc8000f8ec0ff */
[----:B------:R-:W-:-:S04]  /*5840*/  USHF.R.U32.HI UR4, URZ, 0x5, UR4 ;  /* 0x00000005ff047899 */ /* 0x000fc80008011604 */
[----:B------:R-:W-:Y:S02]  /*5850*/  USHF.L.U32 UR5, UR5, UR4, URZ ;  /* 0x0000000405057299 */ /* 0x000fe400080006ff */
[----:B------:R-:W-:-:S04]  /*5860*/  USHF.L.U32 UR4, UR6, UR4, URZ ;  /* 0x0000000406047299 */ /* 0x000fc800080006ff */
[----:B--2---:R-:W-:-:S04]  /*5870*/  LOP3.LUT R0, R0, UR5, RZ, 0xc0, !PT ;  /* 0x0000000500007c12 */ /* 0x004fc8000f8ec0ff */
[----:B------:R-:W-:-:S13]  /*5880*/  ISETP.NE.AND P0, PT, R0, UR5, PT ;  /* 0x0000000500007c0c */ /* 0x000fda000bf05270 */
[----:B------:R-:W-:Y:S05]  /*5890*/  @P0 BRA `(.L_x_86) ;  /* 0x0000000000580947 */ /* 0x000fea0003800000 */
[----:B------:R-:W2:Y:S02]  /*58a0*/  LDS R0, [UR8+0x18] ;  /* 0x00001808ff007984 */ /* 0x000ea40008000800 */
[----:B--2---:R-:W-:-:S04]  /*58b0*/  LOP3.LUT R0, R0, UR4, RZ, 0xc0, !PT ;  /* 0x0000000400007c12 */ /* 0x004fc8000f8ec0ff */
[----:B------:R-:W-:-:S13]  /*58c0*/  ISETP.NE.AND P0, PT, R0, UR4, PT ;  /* 0x0000000400007c0c */ /* 0x000fda000bf05270 */
[----:B------:R-:W-:Y:S05]  /*58d0*/  @P0 BRA `(.L_x_87) ;  /* 0x00000000003c0947 */ /* 0x000fea0003800000 */
[----:B-1----:R-:W1:Y:S01]  /*58e0*/  S2R R2, SR_LANEID ;  /* 0x0000000000027919 */ /* 0x002e620000000000 */
[----:B------:R-:W-:Y:S01]  /*58f0*/  ULOP3.LUT UR5, URZ, UR5, URZ, 0x33, !UPT ;  /* 0x00000005ff057292 */ /* 0x000fe2000f8e33ff */
[----:B------:R-:W-:Y:S01]  /*5900*/  LOP3.LUT R4, RZ, UR4, RZ, 0x33, !PT ;  /* 0x00000004ff047c12 */ /* 0x000fe2000f8e33ff */
[----:B------:R-:W-:Y:S02]  /*5910*/  VOTEU.ANY UR4, UPT, PT ;  /* 0x0000000000047886 */ /* 0x000fe400038e0100 */
[----:B------:R-:W-:Y:S01]  /*5920*/  UFLO.U32 UR4, UR4 ;  /* 0x00000004000472bd */ /* 0x000fe200080e0000 */
[----:B------:R-:W2:Y:S01]  /*5930*/  REDUX UR6, R4 ;  /* 0x00000000040673c4 */ /* 0x000ea20000000000 */
[----:B------:R-:W-:-:S06]  /*5940*/  IMAD.U32 R0, RZ, RZ, UR5 ;  /* 0x00000005ff007e24 */ /* 0x000fcc000f8e00ff */
[----:B------:R3:W-:Y:S01]  /*5950*/  UTCATOMSWS.AND URZ, UR5 ;  /* 0x0000000500ff79e3 */ /* 0x0007e20008000000 */
[----:B------:R-:W4:Y:S01]  /*5960*/  REDUX UR7, R0 ;  /* 0x00000000000773c4 */ /* 0x000f220000000000 */
[----:B-1----:R-:W-:Y:S01]  /*5970*/  ISETP.EQ.U32.AND P0, PT, R2, UR4, PT ;  /* 0x0000000402007c0c */ /* 0x002fe2000bf02070 */
[----:B--2---:R-:W-:Y:S01]  /*5980*/  IMAD.U32 R2, RZ, RZ, UR6 ;  /* 0x00000006ff027e24 */ /* 0x004fe2000f8e00ff */
[----:B----4-:R-:W-:-:S11]  /*5990*/  MOV R3, UR7 ;  /* 0x0000000700037c02 */ /* 0x010fd60008000f00 */
[----:B------:R3:W-:Y:S04]  /*59a0*/  @P0 ATOMS.AND RZ, [UR8+0x14], R3 ;  /* 0x00001403ffff098c */ /* 0x0007e8000a800008 */
[----:B------:R3:W-:Y:S01]  /*59b0*/  @P0 ATOMS.AND RZ, [UR8+0x18], R2 ;  /* 0x00001802ffff098c */ /* 0x0007e2000a800008 */
[----:B------:R-:W-:Y:S05]  /*59c0*/  BRA `(.L_x_88) ;  /* 0x0000000000147947 */ /* 0x000fea0003800000 */
.L_x_87:
[----:B-1----:R-:W-:Y:S02]  /*59d0*/  MOV R2, 0x59f0 ;  /* 0x000059f000027802 */ /* 0x002fe40000000f00 */
[----:B-----5:R-:W-:Y:S05]  /*59e0*/  CALL.REL.NOINC `($__internal_0_$__cuda_sm10x_tcgen05_guardrail_trap_col_being_dealloced_not_returned_by_alloc) ;  /* 0x00000048003c7944 */ /* 0x020fea0003c00000 */
[----:B------:R-:W-:Y:S05]  /*59f0*/  BRA `(.L_x_88) ;  /* 0x0000000000087947 */ /* 0x000fea0003800000 */
.L_x_86:
[----:B-1----:R-:W-:Y:S02]  /*5a00*/  MOV R2, 0x5a20 ;  /* 0x00005a2000027802 */ /* 0x002fe40000000f00 */
[----:B-----5:R-:W-:Y:S05]  /*5a10*/  CALL.REL.NOINC `($__internal_2_$__cuda_sm10x_tcgen05_guardrail_trap_unallocated_columns_being_dealloced) ;  /* 0x0000004800487944 */ /* 0x020fea0003c00000 */
.L_x_88:
[----:B------:R-:W-:Y:S01]  /*5a20*/  NOP ;  /* 0x0000000000007918 */ /* 0x000fe20000000000 */
[----:B---3--:R-:W-:Y:S05]  /*5a30*/  EXIT ;  /* 0x000000000000794d */ /* 0x008fea0003800000 */
.L_x_59:
[----:B------:R-:W-:-:S09]  /*5a40*/  UISETP.NE.OR UP0, UPT, UR19, 0x3, !UP3 ;  /* 0x000000031300788c */ /* 0x000fd2000df05670 */
[----:B------:R-:W-:Y:S05]  /*5a50*/  BRA.U UP0, `(.L_x_89) ;  /* 0x0000000d00fc7547 */ /* 0x000fea000b800000 */
[----:B------:R-:W1:Y:S01]  /*5a60*/  LDCU UR29, c[0x0][0x370] ;  /* 0x00006e00ff1d77ac */ /* 0x000e620008000800 */
[----:B------:R-:W-:Y:S01]  /*5a70*/  R2UR UR6, R92 ;  /* 0x000000005c0672ca */ /* 0x000fe200000e0000 */
[----:B------:R-:W2:Y:S01]  /*5a80*/  LDC.64 R16, c[0x0][0x348] ;  /* 0x0000d200ff107b82 */ /* 0x000ea20000000a00 */
[----:B------:R-:W-:Y:S01]  /*5a90*/  HFMA2 R13, -RZ, RZ, 0, 0 ;  /* 0x00000000ff0d7431 */ /* 0x000fe200000001ff */
[----:B------:R-:W1:Y:S01]  /*5aa0*/  LDCU.128 UR32, c[0x0][0xf10] ;  /* 0x0001e200ff2077ac */ /* 0x000e620008000c00 */
[----:B------:R-:W-:Y:S01]  /*5ab0*/  IMAD.MOV.U32 R15, RZ, RZ, 0x1 ;  /* 0x00000001ff0f7424 */ /* 0x000fe200078e00ff */
[----:B------:R-:W-:Y:S01]  /*5ac0*/  MOV R7, 0x2000 ;  /* 0x0000200000077802 */ /* 0x000fe20000000f00 */
[----:B------:R-:W-:Y:S01]  /*5ad0*/  IMAD.MOV.U32 R14, RZ, RZ, RZ ;  /* 0x000000ffff0e7224 */ /* 0x000fe200078e00ff */
[----:B------:R-:W3:Y:S02]  /*5ae0*/  LDCU UR27, c[0x0][0x374] ;  /* 0x00006e80ff1b77ac */ /* 0x000ee40008000800 */
[----:B------:R-:W4:Y:S01]  /*5af0*/  LDC.64 R2, c[0x0][0xc88] ;  /* 0x00032200ff027b82 */ /* 0x000f220000000a00 */
[----:B------:R-:W3:Y:S01]  /*5b00*/  LDCU UR15, c[0x0][0xf0c] ;  /* 0x0001e180ff0f77ac */ /* 0x000ee20008000800 */
[----:B------:R-:W3:Y:S06]  /*5b10*/  LDCU UR36, c[0x0][0xf20] ;  /* 0x0001e400ff2477ac */ /* 0x000eec0008000800 */
[----:B------:R-:W2:Y:S01]  /*5b20*/  LDC.64 R4, c[0x0][0xc90] ;  /* 0x00032400ff047b82 */ /* 0x000ea20000000a00 */
[----:B------:R-:W3:Y:S01]  /*5b30*/  LDCU UR4, c[0x0][0xf30] ;  /* 0x0001e600ff0477ac */ /* 0x000ee20008000800 */
[----:B------:R-:W-:Y:S01]  /*5b40*/  UMOV UR24, 0x400 ;  /* 0x0000040000187882 */ /* 0x000fe20000000000 */
[----:B------:R-:W-:-:S02]  /*5b50*/  UPLOP3.LUT UP3, UPT, UPT, UPT, UPT, 0x40, 0x4 ;  /* 0x000000000004789c */ /* 0x000fc40003f6e870 */
[----:B------:R-:W-:Y:S02]  /*5b60*/  ULEA UR24, UR6, UR24, 0x18 ;  /* 0x0000001806187291 */ /* 0x000fe4000f8ec0ff */
[----:B-1----:R-:W-:Y:S02]  /*5b70*/  UIMAD.WIDE.U32 UR6, UR29, UR32, URZ ;  /* 0x000000201d0672a5 */ /* 0x002fe4000f8e00ff */
[----:B---3--:R-:W-:Y:S02]  /*5b80*/  UIMAD.WIDE.U32 UR8, UR27, UR35, URZ ;  /* 0x000000231b0872a5 */ /* 0x008fe4000f8e00ff */
[----:B------:R-:W-:Y:S02]  /*5b90*/  UISETP.GE.AND UP0, UPT, UR39, 0x1, UPT ;  /* 0x000000012700788c */ /* 0x000fe4000bf06270 */
[----:B------:R-:W-:Y:S01]  /*5ba0*/  UISETP.NE.AND UP4, UPT, UR39, 0x1, UPT ;  /* 0x000000012700788c */ /* 0x000fe2000bf85270 */
[----:B------:R-:W-:Y:S02]  /*5bb0*/  UMOV UR6, UR7 ;  /* 0x0000000700067c82 */ /* 0x000fe40008000000 */
[----:B------:R-:W-:Y:S01]  /*5bc0*/  UMOV UR30, UR9 ;  /* 0x00000009001e7c82 */ /* 0x000fe20008000000 */
[----:B------:R-:W1:Y:S01]  /*5bd0*/  LDCU.64 UR16, c[0x0][0xf28] ;  /* 0x0001e500ff1077ac */ /* 0x000e620008000a00 */
[----:B------:R-:W-:-:S02]  /*5be0*/  UISETP.NE.AND UP6, UPT, UR15, 0x1, UPT ;  /* 0x000000010f00788c */ /* 0x000fc4000bfc5270 */
[----:B------:R-:W-:Y:S02]  /*5bf0*/  UISETP.NE.AND UP5, UPT, UR34, 0x1, UPT ;  /* 0x000000012200788c */ /* 0x000fe4000bfa5270 */
[----:B------:R-:W-:Y:S02]  /*5c00*/  USHF.R.U32.HI UR31, URZ, UR33, UR6 ;  /* 0x00000021ff1f7299 */ /* 0x000fe40008011606 */
[----:B------:R-:W-:Y:S02]  /*5c10*/  USHF.R.U32.HI UR30, URZ, UR36, UR30 ;  /* 0x00000024ff1e7299 */ /* 0x000fe4000801161e */
[----:B------:R-:W-:Y:S01]  /*5c20*/  UISETP.NE.AND UP2, UPT, UR4, 0x1, UPT ;  /* 0x000000010400788c */ /* 0x000fe2000bf45270 */
[----:B------:R-:W-:-:S10]  /*5c30*/  UMOV UR12, URZ ;  /* 0x000000ff000c7c82 */ /* 0x000fd40008000000 */
.L_x_98:
[C---:B------:R-:W-:Y:S02]  /*5c40*/  LEA R12, R14.reuse, UR24, 0x3 ;  /* 0x000000180e0c7c11 */ /* 0x040fe4000f8e18ff */
[----:B------:R-:W-:Y:S02]  /*5c50*/  SHF.L.U32 R9, R13, 0x1f, RZ ;  /* 0x0000001f0d097819 */ /* 0x000fe400000006ff */
[----:B------:R-:W-:Y:S02]  /*5c60*/  LEA R10, R14, UR24, 0x4 ;  /* 0x000000180e0a7c11 */ /* 0x000fe4000f8e20ff */
[----:B---3--:R-:W3:Y:S02]  /*5c70*/  SYNCS.PHASECHK.TRANS64.TRYWAIT P0, [R12+URZ+0x80], R9 ;  /* 0x000080090c0075a7 */ /* 0x008ee400080011ff */
[----:B---3--:R-:W-:Y:S05]  /*5c80*/  @!P0 BRA `(.L_x_90) ;  /* 0x0000004000b88947 */ /* 0x008fea0003800000 */
.L_x_163:
[----:B---3--:R-:W3:Y:S01]  /*5c90*/  LDS.128 R8, [R10+0xf0] ;  /* 0x0000f0000a087984 */ /* 0x008ee20000000c00 */
[----:B------:R-:W-:Y:S01]  /*5ca0*/  UISETP.GE.AND UP0, UPT, UR39, 0x1, UPT ;  /* 0x000000012700788c */ /* 0x000fe2000bf06270 */
[----:B------:R-:W-:Y:S01]  /*5cb0*/  @!PT LDS RZ, [RZ] ;  /* 0x00000000fffff984 */ /* 0x000fe20000000800 */
[----:B------:R-:W-:Y:S01]  /*5cc0*/  @!PT LDS RZ, [RZ] ;  /* 0x00000000fffff984 */ /* 0x000fe20000000800 */
[----:B------:R-:W-:Y:S01]  /*5cd0*/  @!PT LDS RZ, [RZ] ;  /* 0x00000000fffff984 */ /* 0x000fe20000000800 */
[----:B------:R-:W-:Y:S01]  /*5ce0*/  @!PT LDS RZ, [RZ] ;  /* 0x00000000fffff984 */ /* 0x000fe20000000800 */
[----:B------:R1:W-:Y:S06]  /*5cf0*/  MEMBAR.ALL.CTA ;  /* 0x0000000000007992 */ /* 0x0003ec0000008000 */
[----:B-1----:R-:W1:Y:S01]  /*5d00*/  FENCE.VIEW.ASYNC.S ;  /* 0x00000000000073c6 */ /* 0x002e620000000000 */
[----:B---3--:R-:W-:Y:S11]  /*5d10*/  LOP3.LUT P0, RZ, R10, 0x1, RZ, 0xc0, !PT ;  /* 0x000000010aff7812 */ /* 0x008ff6000780c0ff */
[----:B------:R-:W-:Y:S02]  /*5d20*/  @!UPT UIADD3 URZ, UPT, UPT, URZ, URZ, URZ ;  /* 0x000000fffffff290 */ /* 0x000fe4000fffe0ff */
[----:B-1----:R-:W-:Y:S01]  /*5d30*/  VOTEU.ANY UP1, P0 ;  /* 0x0000000000ff7886 */ /* 0x002fe20000020100 */
[----:B------:R-:W-:Y:S11]  /*5d40*/  PLOP3.LUT P0, PT, PT, PT, UP1, 0x80, 0x8 ;  /* 0x000000000008781c */ /* 0x000ff60003f0f018 */
[----:B------:R-:W-:Y:S02]  /*5d50*/  @!UPT UIADD3 URZ, UPT, UPT, URZ, URZ, URZ ;  /* 0x000000fffffff290 */ /* 0x000fe4000fffe0ff */
[----:B------:R-:W-:Y:S02]  /*5d60*/  @P0 SHF.R.U32.HI R0, RZ, 0x10, R9 ;  /* 0x00000010ff000819 */ /* 0x000fe40000011609 */
[----:B------:R-:W-:Y:S02]  /*5d70*/  @P0 MOV R6, R8 ;  /* 0x0000000800060202 */ /* 0x000fe40000000f00 */
[----:B------:R-:W-:Y:S01]  /*5d80*/  @P0 R2UR UR4, R0 ;  /* 0x00000000000402ca */ /* 0x000fe200000e0000 */
[----:B------:R-:W-:Y:S01]  /*5d90*/  VIADD R0, R12, 0x90 ;  /* 0x000000900c007836 */ /* 0x000fe20000000000 */
[----:B------:R-:W-:Y:S02]  /*5da0*/  @P0 LOP3.LUT R8, R9, 0xffff, RZ, 0xc0, !PT ;  /* 0x0000ffff09080812 */ /* 0x000fe400078ec0ff */
[----:B------:R-:W-:Y:S02]  /*5db0*/  @P0 R2UR UR6, R6 ;  /* 0x00000000060602ca */ /* 0x000fe400000e0000 */
[----:B------:R-:W-:Y:S02]  /*5dc0*/  PRMT R0, RZ, 0x654, R0 ;  /* 0x00000654ff007816 */ /* 0x000fe40000000000 */
[----:B------:R-:W-:Y:S02]  /*5dd0*/  @P0 R2UR UR5, R8 ;  /* 0x00000000080502ca */ /* 0x000fe400000e0000 */
[----:B------:R1:W-:Y:S03]  /*5de0*/  SYNCS.ARRIVE.TRANS64.RED.A1T0 RZ, [R0+URZ], RZ ;  /* 0x000000ff00ff79a7 */ /* 0x0003e600081004ff */
[----:B------:R-:W-:Y:S04]  /*5df0*/  @UP1 UMOV UR26, UR4 ;  /* 0x00000004001a1c82 */ /* 0x000fe80008000000 */
[----:B------:R-:W-:Y:S04]  /*5e00*/  @UP1 UMOV UR14, UR6 ;  /* 0x00000006000e1c82 */ /* 0x000fe80008000000 */
[----:B------:R-:W-:Y:S01]  /*5e10*/  @UP1 UMOV UR13, UR5 ;  /* 0x00000005000d1c82 */ /* 0x000fe20008000000 */
[----:B------:R-:W-:Y:S05]  /*5e20*/  BRA.U !UP0, `(.L_x_91) ;  /* 0x0000000108a47547 */ /* 0x000fea000b800000 */
[----:B------:R-:W-:Y:S02]  /*5e30*/  UIMAD.WIDE.U32 UR8, UR13, UR35, URZ ;  /* 0x000000230d0872a5 */ /* 0x000fe4000f8e00ff */
[----:B------:R-:W-:Y:S02]  /*5e40*/  UIMAD.WIDE.U32 UR10, UR14, UR32, URZ ;  /* 0x000000200e0a72a5 */ /* 0x000fe4000f8e00ff */
[----:B------:R-:W-:Y:S02]  /*5e50*/  USEL UR4, UR27, UR30, !UP5 ;  /* 0x0000001e1b047287 */ /* 0x000fe4000e800000 */
[----:B------:R-:W-:Y:S02]  /*5e60*/  USEL UR7, UR29, UR31, !UP6 ;  /* 0x0000001f1d077287 */ /* 0x000fe4000f000000 */
[----:B------:R-:W-:Y:S02]  /*5e70*/  UIMAD.WIDE.U32 UR18, UR4, UR16, URZ ;  /* 0x00000010041272a5 */ /* 0x000fe4000f8e00ff */
[----:B------:R-:W-:Y:S01]  /*5e80*/  UIMAD.WIDE.U32 UR20, UR7, UR16, URZ ;  /* 0x00000010071472a5 */ /* 0x000fe2000f8e00ff */
[----:B------:R-:W-:Y:S02]  /*5e90*/  UMOV UR5, UR9 ;  /* 0x0000000900057c82 */ /* 0x000fe40008000000 */
[----:B------:R-:W-:Y:S03]  /*5ea0*/  USHF.R.U32.HI UR6, URZ, UR36, UR5 ;  /* 0x00000024ff067299 */ /* 0x000fe60008011605 */
[----:B------:R-:W-:Y:S01]  /*5eb0*/  UMOV UR5, UR11 ;  /* 0x0000000b00057c82 */ /* 0x000fe20008000000 */
[----:B------:R-:W-:Y:S02]  /*5ec0*/  USEL UR6, UR13, UR6, !UP5 ;  /* 0x000000060d067287 */ /* 0x000fe4000e800000 */
[----:B------:R-:W-:Y:S02]  /*5ed0*/  USHF.R.U32.HI UR8, URZ, UR33, UR5 ;  /* 0x00000021ff087299 */ /* 0x000fe40008011605 */
[----:B------:R-:W-:Y:S01]  /*5ee0*/  UIMAD.WIDE.U32 UR10, UR6, UR16, URZ ;  /* 0x00000010060a72a5 */ /* 0x000fe2000f8e00ff */
[----:B------:R-:W-:Y:S02]  /*5ef0*/  UMOV UR5, UR19 ;  /* 0x0000001300057c82 */ /* 0x000fe40008000000 */
[----:B------:R-:W-:Y:S03]  /*5f00*/  @UP4 USHF.R.U32.HI UR4, URZ, UR17, UR5 ;  /* 0x00000011ff044299 */ /* 0x000fe60008011605 */
[----:B------:R-:W-:Y:S01]  /*5f10*/  UMOV UR5, UR21 ;  /* 0x0000001500057c82 */ /* 0x000fe20008000000 */
[----:B------:R-:W-:Y:S02]  /*5f20*/  UIMAD UR4, UR39, UR4, URZ ;  /* 0x00000004270472a4 */ /* 0x000fe4000f8e02ff */
[----:B------:R-:W-:Y:S02]  /*5f30*/  @UP4 USHF.R.U32.HI UR7, URZ, UR17, UR5 ;  /* 0x00000011ff074299 */ /* 0x000fe40008011605 */
[----:B------:R-:W-:Y:S02]  /*5f40*/  USEL UR5, UR14, UR8, !UP6 ;  /* 0x000000080e057287 */ /* 0x000fe4000f000000 */
[----:B------:R-:W-:Y:S02]  /*5f50*/  UIMAD UR8, UR39, UR7, URZ ;  /* 0x00000007270872a4 */ /* 0x000fe4000f8e02ff */
[----:B------:R-:W-:Y:S03]  /*5f60*/  UISETP.GE.AND UP0, UPT, UR6, UR4, UPT ;  /* 0x000000040600728c */ /* 0x000fe6000bf06270 */
[----:B------:R-:W-:Y:S01]  /*5f70*/  UMOV UR4, UR11 ;  /* 0x0000000b00047c82 */ /* 0x000fe20008000000 */
[----:B------:R-:W-:Y:S02]  /*5f80*/  UISETP.GE.OR UP0, UPT, UR5, UR8, UP0 ;  /* 0x000000080500728c */ /* 0x000fe40008706670 */
[----:B------:R-:W-:Y:S02]  /*5f90*/  USHF.R.U32.HI UR4, URZ, UR17, UR4 ;  /* 0x00000011ff047299 */ /* 0x000fe40008011604 */
[----:B------:R-:W-:Y:S02]  /*5fa0*/  UIMAD.WIDE.U32 UR8, UR5, UR16, URZ ;  /* 0x00000010050872a5 */ /* 0x000fe4000f8e00ff */
[----:B------:R-:W-:Y:S04]  /*5fb0*/  USEL UR10, UR6, UR4, !UP4 ;  /* 0x00000004060a7287 */ /* 0x000fe8000e000000 */
[----:B------:R-:W-:Y:S01]  /*5fc0*/  UIADD3 UR11, UPT, UPT, -UR10, URZ, URZ ;  /* 0x000000ff0a0b7290 */ /* 0x000fe2000fffe1ff */
[----:B------:R-:W-:Y:S02]  /*5fd0*/  @!UP0 UMOV UR4, UR9 ;  /* 0x0000000900048c82 */ /* 0x000fe40008000000 */
[----:B------:R-:W-:Y:S02]  /*5fe0*/  @!UP0 USHF.R.U32.HI UR4, URZ, UR17, UR4 ;  /* 0x00000011ff048299 */ /* 0x000fe40008011604 */
[----:B------:R-:W-:Y:S02]  /*5ff0*/  UIMAD UR8, UR39, UR11, UR6 ;  /* 0x0000000b270872a4 */ /* 0x000fe4000f8e0206 */
[----:B------:R-:W-:Y:S04]  /*6000*/  @!UP0 USEL UR4, UR5, UR4, !UP4 ;  /* 0x0000000405048287 */ /* 0x000fe8000e000000 */
[----:B------:R-:W-:Y:S02]  /*6010*/  @!UP0 UIMAD UR8, UR7, UR8, UR4 ;  /* 0x00000008070882a4 */ /* 0x000fe4000f8e0204 */
[----:B------:R-:W-:Y:S02]  /*6020*/  @!UP0 UIADD3 UR9, UPT, UPT, UR10, -UR4, URZ ;  /* 0x800000040a098290 */ /* 0x000fe4000fffe0ff */
[----:B------:R-:W-:Y:S02]  /*6030*/  UIADD3 UR4, UPT, UPT, -UR5, URZ, URZ ;  /* 0x000000ff05047290 */ /* 0x000fe4000fffe1ff */
[----:B------:R-:W-:Y:S02]  /*6040*/  UIADD3 UR7, UPT, UPT, -UR6, URZ, URZ ;  /* 0x000000ff06077290 */ /* 0x000fe4000fffe1ff */
[----:B------:R-:W-:Y:S02]  /*6050*/  @!UP0 UIMAD UR6, UR9, UR39, UR5 ;  /* 0x00000027090682a4 */ /* 0x000fe4000f8e0205 */
[----:B------:R-:W-:Y:S02]  /*6060*/  UIMAD UR14, UR15, UR4, UR14 ;  /* 0x000000040f0e72a4 */ /* 0x000fe4000f8e020e */
[----:B------:R-:W-:Y:S01]  /*6070*/  UIMAD UR13, UR34, UR7, UR13 ;  /* 0x00000007220d72a4 */ /* 0x000fe2000f8e020d */
[----:B------:R-:W-:Y:S02]  /*6080*/  @!UP0 UMOV UR5, UR8 ;  /* 0x0000000800058c82 */ /* 0x000fe40008000000 */
[----:B------:R-:W-:Y:S02]  /*6090*/  UIMAD UR14, UR5, UR15, UR14 ;  /* 0x0000000f050e72a4 */ /* 0x000fe4000f8e020e */
[----:B------:R-:W-:Y:S11]  /*60a0*/  UIMAD UR13, UR6, UR34, UR13 ;  /* 0x00000022060d72a4 */ /* 0x000ff6000f8e020d */
[----:B------:R-:W-:Y:S01]  /*60b0*/  @!UPT UIADD3 URZ, UPT, UPT, URZ, URZ, URZ ;  /* 0x000000fffffff290 */ /* 0x000fe2000fffe0ff */
.L_x_91:
[----:B------:R-:W3:Y:S01]  /*60c0*/  @!UP2 LDCU.128 UR20, c[0x0][0xf10] ;  /* 0x0001e200ff14a7ac */ /* 0x000ee20008000c00 */
[C---:B--2---:R-:W-:Y:S02]  /*60d0*/  ISETP.NE.U32.AND P1, PT, R4.reuse, RZ, PT ;  /* 0x000000ff0400720c */ /* 0x044fe40003f25070 */
[----:B------:R-:W-:Y:S02]  /*60e0*/  ISETP.NE.U32.AND P0, PT, R4, RZ, PT ;  /* 0x000000ff0400720c */ /* 0x000fe40003f05070 */
[C---:B------:R-:W-:Y:S02]  /*60f0*/  ISETP.NE.AND.EX P1, PT, R5.reuse, RZ, PT, P1 ;  /* 0x000000ff0500720c */ /* 0x040fe40003f25310 */
[----:B------:R-:W-:Y:S01]  /*6100*/  ISETP.NE.AND.EX P0, PT, R5, RZ, PT, P0 ;  /* 0x000000ff0500720c */ /* 0x000fe20003f05300 */
[----:B------:R-:W2:Y:S01]  /*6110*/  @!UP2 LDCU UR5, c[0x0][0xf0c] ;  /* 0x0001e180ff05a7ac */ /* 0x000ea20008000800 */
[----:B------:R-:W-:Y:S02]  /*6120*/  USHF.L.U32 UR11, UR25, 0x7, URZ ;  /* 0x00000007190b7899 */ /* 0x000fe400080006ff */
[----:B------:R-:W-:Y:S02]  /*6130*/  USHF.L.U32 UR10, UR28, 0x6, URZ ;  /* 0x000000061c0a7899 */ /* 0x000fe400080006ff */
[----:B---3--:R-:W-:Y:S07]  /*6140*/  UIMAD.WIDE.U32 UR6, UR14, UR20, URZ ;  /* 0x000000140e0672a5 */ /* 0x008fee000f8e00ff */
[----:B------:R-:W-:Y:S01]  /*6150*/  @!UP2 UMOV UR4, UR7 ;  /* 0x000000070004ac82 */ /* 0x000fe20008000000 */
[----:B--2---:R-:W-:Y:S02]  /*6160*/  @!UP2 UISETP.NE.AND UP0, UPT, UR5, 0x1, UPT ;  /* 0x000000010500a88c */ /* 0x004fe4000bf05270 */
[----:B------:R-:W-:Y:S02]  /*6170*/  @!UP2 USHF.R.U32.HI UR4, URZ, UR21, UR4 ;  /* 0x00000015ff04a299 */ /* 0x000fe40008011604 */
[----:B------:R-:W-:Y:S02]  /*6180*/  UIMAD.WIDE.U32 UR6, UR13, UR23, URZ ;  /* 0x000000170d0672a5 */ /* 0x000fe4000f8e00ff */
[----:B------:R-:W-:Y:S02]  /*6190*/  @!UP2 USEL UR8, UR14, UR4, !UP0 ;  /* 0x000000040e08a287 */ /* 0x000fe4000c000000 */
[----:B------:R-:W-:Y:S03]  /*61a0*/  @!UP2 UISETP.NE.AND UP0, UPT, UR22, 0x1, UPT ;  /* 0x000000011600a88c */ /* 0x000fe6000bf05270 */
[----:B------:R-:W-:Y:S02]  /*61b0*/  @!UP2 UMOV UR6, UR7 ;  /* 0x000000070006ac82 */ /* 0x000fe40008000000 */
[----:B------:R-:W2:Y:S02]  /*61c0*/  @!UP2 LDCU UR4, c[0x0][0xf20] ;  /* 0x0001e400ff04a7ac */ /* 0x000ea40008000800 */
[----:B--2---:R-:W-:Y:S04]  /*61d0*/  @!UP2 USHF.R.U32.HI UR6, URZ, UR4, UR6 ;  /* 0x00000004ff06a299 */ /* 0x004fe80008011606 */
[----:B------:R-:W-:Y:S04]  /*61e0*/  @!UP2 USEL UR6, UR13, UR6, !UP0 ;  /* 0x000000060d06a287 */ /* 0x000fe8000c000000 */
[----:B------:R-:W-:Y:S02]  /*61f0*/  @!UP2 UIADD3 UR4, UPT, UPT, -UR8, UR6, URZ ;  /* 0x000000060804a290 */ /* 0x000fe4000fffe1ff */
[----:B------:R-:W-:Y:S02]  /*6200*/  @!UP2 UIADD3 UR6, UPT, UPT, UR8, -UR6, URZ ;  /* 0x800000060806a290 */ /* 0x000fe4000fffe0ff */
[----:B------:R-:W-:Y:S02]  /*6210*/  @!UP2 UIMAD UR14, UR4, UR5, UR14 ;  /* 0x00000005040ea2a4 */ /* 0x000fe4000f8e020e */
[----:B------:R-:W-:Y:S01]  /*6220*/  @!UP2 UIMAD UR13, UR6, UR22, UR13 ;  /* 0x00000016060da2a4 */ /* 0x000fe2000f8e020d */
[----:B------:R-:W-:Y:S11]  /*6230*/  BRA.U UP3, `(.L_x_92) ;  /* 0x0000000103107547 */ /* 0x000ff6000b800000 */
[----:B-1----:R-:W-:Y:S04]  /*6240*/  MOV R0, UR61 ;  /* 0x0000003d00007c02 */ /* 0x002fe80008000f00 */
[----:B------:R-:W-:Y:S04]  /*6250*/  SHF.L.U32 R9, R0, 0x1f, RZ ;  /* 0x0000001f00097819 */ /* 0x000fe800000006ff */
[----:B------:R-:W1:Y:S02]  /*6260*/  SYNCS.PHASECHK.TRANS64.TRYWAIT P2, [UR24+0x78], R9 ;  /* 0x00007809ff0075a7 */ /* 0x000e640008041118 */
[----:B-1----:R-:W-:Y:S05]  /*6270*/  @!P2 BRA `(.L_x_93) ;  /* 0x0000003c0050a947 */ /* 0x002fea0003800000 */
.L_x_92:
[----:B------:R-:W-:Y:S05]  /*6280*/  @!P1 BRA `(.L_x_94) ;  /* 0x0000000000309947 */ /* 0x000fea0003800000 */
[----:B----4-:R-:W-:Y:S01]  /*6290*/  ISETP.NE.U32.AND P1, PT, R2, RZ, PT ;  /* 0x000000ff0200720c */ /* 0x010fe20003f25070 */
[----:B------:R-:W2:Y:S01]  /*62a0*/  LDCU.64 UR4, c[0x0][0x358] ;  /* 0x00006b00ff0477ac */ /* 0x000ea20008000a00 */
[----:B------:R-:W-:Y:S02]  /*62b0*/  IMAD.MOV.U32 R88, RZ, RZ, 0x1 ;  /* 0x00000001ff587424 */ /* 0x000fe400078e00ff */
[----:B------:R-:W-:Y:S11]  /*62c0*/  ISETP.NE.AND.EX P1, PT, R3, RZ, PT, P1 ;  /* 0x000000ff0300720c */ /* 0x000ff60003f25310 */
[----:B------:R-:W-:Y:S02]  /*62d0*/  @!UPT UIADD3 URZ, UPT, UPT, URZ, URZ, URZ ;  /* 0x000000fffffff290 */ /* 0x000fe4000fffe0ff */
[----:B-1----:R-:W1:Y:S01]  /*62e0*/  @P1 LDC.64 R8, c[0x0][0xc88] ;  /* 0x00032200ff081b82 */ /* 0x002e620000000a00 */
[----:B------:R-:W-:Y:S04]  /*62f0*/  @P1 IMAD R0, R4, UR52, RZ ;  /* 0x0000003404001c24 */ /* 0x000fe8000f8e02ff */
[----:B-1----:R-:W-:Y:S04]  /*6300*/  @P1 IMAD.WIDE R8, R0, 0x4, R8 ;  /* 0x0000000400081825 */ /* 0x002fe800078e0208 */
[----:B------:R-:W-:Y:S01]  /*6310*/  HFMA2 R0, -RZ, RZ, 0, 5.9604644775390625e-08 ;  /* 0x00000001ff007431 */ /* 0x000fe200000001ff */
[----:B--2--5:R2:W5:Y:S04]  /*6320*/  @P1 LDG.E R41, desc[UR4][R8.64] ;  /* 0x0000000408291981 */ /* 0x024568000c1e1900 */
[----:B------:R-:W-:Y:S01]  /*6330*/  @!P1 PRMT R88, R0, 0x7610, R88 ;  /* 0x0000761000589816 */ /* 0x000fe20000000058 */
[----:B--2---:R-:W3:Y:S06]  /*6340*/  @!P1 LDC R41, c[0x0][0xc80] ;  /* 0x00032000ff299b82 */ /* 0x004eec0000000800 */
.L_x_94:
[----:B---3-5:R-:W-:Y:S01]  /*6350*/  @!P0 FSETP.EQ.AND P1, PT, R41, RZ, PT ;  /* 0x000000ff2900820b */ /* 0x028fe20003f22000 */
[----:B------:R-:W-:Y:S01]  /*6360*/  @!UPT UIADD3 URZ, UPT, UPT, URZ, URZ, URZ ;  /* 0x000000fffffff290 */ /* 0x000fe2000fffe0ff */
[----:B------:R-:W-:Y:S11]  /*6370*/  @!P0 BRA `(.L_x_95) ;  /* 0x0000000000188947 */ /* 0x000ff60003800000 */
[----:B------:R-:W-:Y:S02]  /*6380*/  LOP3.LUT P0, RZ, R88, 0xff, RZ, 0xc0, !PT ;  /* 0x000000ff58ff7812 */ /* 0x000fe4000780c0ff */
[----:B----4-:R-:W-:Y:S04]  /*6390*/  ISETP.NE.U32.AND P1, PT, R2, RZ, PT ;  /* 0x000000ff0200720c */ /* 0x010fe80003f25070 */
[----:B------:R-:W-:Y:S04]  /*63a0*/  ISETP.NE.AND.EX P1, PT, R3, RZ, PT, P1 ;  /* 0x000000ff0300720c */ /* 0x000fe80003f25310 */
[----:B------:R-:W-:Y:S03]  /*63b0*/  PLOP3.LUT P1, PT, P1, PT, PT, 0x8, 0x80 ;  /* 0x000000000080781c */ /* 0x000fe60000f2e170 */
[----:B------:R-:W-:Y:S11]  /*63c0*/  @P0 FSETP.EQ.AND P1, PT, R41, RZ, PT ;  /* 0x000000ff2900020b */ /* 0x000ff60003f22000 */
[----:B------:R-:W-:Y:S02]  /*63d0*/  @!UPT UIADD3 URZ, UPT, UPT, URZ, URZ, URZ ;  /* 0x000000fffffff290 */ /* 0x000fe4000fffe0ff */
.L_x_95:
[----:B------:R-:W-:Y:S01]  /*63e0*/  ULEA UR4, UR12, UR24, 0x3 ;  /* 0x000000180c047291 */ /* 0x000fe2000f8e18ff */
[----:B-1----:R-:W-:Y:S02]  /*63f0*/  SHF.L.U32 R9, R15, 0x1f, RZ ;  /* 0x0000001f0f097819 */ /* 0x002fe400000006ff */
[----:B------:R-:W-:Y:S04]  /*6400*/  ELECT P0, URZ, PT ;  /* 0x0000000000ff782f */ /* 0x000fe80003800000 */
[----:B------:R-:W-:Y:S02]  /*6410*/  PLOP3.LUT P1, PT, P1, P0, PT, 0xf2, 0x2f ;  /* 0x00000000002f781c */ /* 0x000fe40000f21e72 */
[----:B------:R-:W1:Y:S11]  /*6420*/  SYNCS.PHASECHK.TRANS64.TRYWAIT P2, [UR4+0x58], R9 ;  /* 0x00005809ff0075a7 */ /* 0x000e760008041104 */
[----:B------:R-:W-:Y:S05]  /*6430*/  @!P1 IADD3 R8, P0, PT, R16, 0x980, RZ ;  /* 0x0000098010089810 */ /* 0x000fea0007f1e0ff */
[----:B------:R-:W-:Y:S01]  /*6440*/  @!P1 IMAD.X R6, RZ, RZ, R17, P0 ;  /* 0x000000ffff069224 */ /* 0x000fe200000e0611 */
[----:B-1----:R-:W-:Y:S07]  /*6450*/  @!P2 BRA `(.L_x_96) ;  /* 0x0000003800f0a947 */ /* 0x002fee0003800000 */
.L_x_166:
[----:B------:R-:W-:Y:S01]  /*6460*/  @!P1 R2UR UR7, R6 ;  /* 0x00000000060792ca */ /* 0x000fe200000e0000 */
[----:B------:R-:W-:Y:S01]  /*6470*/  UIADD3 UR5, UPT, UPT, UR12, 0x1, URZ ;  /* 0x000000010c057890 */ /* 0x000fe2000fffe0ff */
[----:B------:R-:W-:Y:S01]  /*6480*/  @!P1 R2UR UR6, R8 ;  /* 0x00000000080692ca */ /* 0x000fe200000e0000 */
[----:B------:R-:W-:Y:S01]  /*6490*/  UIADD3 UR9, UPT, UPT, UR4, 0x40, URZ ;  /* 0x0000004004097890 */ /* 0x000fe2000fffe0ff */
[----:B------:R-:W-:Y:S01]  /*64a0*/  R2UR UR20, R92 ;  /* 0x000000005c1472ca */ /* 0x000fe200000e0000 */
[----:B------:R-:W-:Y:S01]  /*64b0*/  UISETP.NE.AND UP0, UPT, UR5, 0x3, UPT ;  /* 0x000000030500788c */ /* 0x000fe2000bf05270 */
[----:B------:R-:W-:Y:S01]  /*64c0*/  @!P1 IMAD.MOV.U32 R6, RZ, RZ, 0x2000 ;  /* 0x00002000ff069424 */ /* 0x000fe200078e00ff */
[----:B------:R-:W-:Y:S01]  /*64d0*/  UMOV UR22, 0x0 ;  /* 0x0000000000167882 */ /* 0x000fe20000000000 */
[----:B------:R-:W-:Y:S01]  /*64e0*/  UMOV UR23, 0x10000000 ;  /* 0x1000000000177882 */ /* 0x000fe20000000000 */
[----:B------:R-:W-:Y:S04]  /*64f0*/  VIADD R14, R14, 0x1 ;  /* 0x000000010e0e7836 */ /* 0x000fe80000000000 */
[----:B-1----:R-:W-:Y:S01]  /*6500*/  IMAD.U32 R9, RZ, RZ, UR7 ;  /* 0x00000007ff097e24 */ /* 0x002fe2000f8e00ff */
[----:B------:R-:W-:Y:S01]  /*6510*/  USEL UR7, URZ, 0x1, UP0 ;  /* 0x00000001ff077887 */ /* 0x000fe20008000000 */
[----:B------:R-:W-:Y:S01]  /*6520*/  IMAD.U32 R8, RZ, RZ, UR6 ;  /* 0x00000006ff087e24 */ /* 0x000fe2000f8e00ff */
[----:B------:R-:W-:Y:S02]  /*6530*/  USEL UR6, UR5, URZ, UP0 ;  /* 0x000000ff05067287 */ /* 0x000fe40008000000 */
[----:B------:R-:W-:Y:S01]  /*6540*/  VOTEU.ALL UP0, P1 ;  /* 0x0000000000ff7886 */ /* 0x000fe20000800000 */
[----:B------:R-:W-:Y:S01]  /*6550*/  @!P1 R2UR UR19, R9 ;  /* 0x00000000091392ca */ /* 0x000fe200000e0000 */
[----:B------:R-:W-:Y:S01]  /*6560*/  UPRMT UR20, UR20, 0x654, UR9 ;  /* 0x0000065414147896 */ /* 0x000fe20008000009 */
[----:B------:R-:W-:Y:S02]  /*6570*/  @!P1 R2UR UR18, R8 ;  /* 0x00000000081292ca */ /* 0x000fe400000e0000 */
[----:B------:R-:W-:Y:S01]  /*6580*/  @!UP0 ULEA UR5, UR12, UR24, 0xd ;  /* 0x000000180c058291 */ /* 0x000fe2000f8e68ff */
[----:B------:R-:W-:Y:S02]  /*6590*/  LOP3.LUT R15, R15, UR7, RZ, 0x3c, !PT ;  /* 0x000000070f0f7c12 */ /* 0x000fe4000f8e3cff */
[----:B------:R-:W-:Y:S01]  /*65a0*/  UMOV UR12, UR52 ;  /* 0x00000034000c7c82 */ /* 0x000fe20008000000 */
[----:B------:R-:W-:Y:S01]  /*65b0*/  @!UP0 UIADD3 UR8, UPT, UPT, UR5, 0x200, URZ ;  /* 0x0000020005088890 */ /* 0x000fe2000fffe0ff */
[----:B------:R-:W-:Y:S01]  /*65c0*/  SHF.L.U32 R0, R15, 0x1f, RZ ;  /* 0x0000001f0f007819 */ /* 0x000fe200000006ff */
[----:B------:R-:W-:Y:S01]  /*65d0*/  VOTEU.ALL UP0, P1 ;  /* 0x0000000000ff7886 */ /* 0x000fe20000800000 */
[----:B------:R-:W-:Y:S06]  /*65e0*/  ULEA UR5, UR6, UR24, 0x3 ;  /* 0x0000001806057291 */ /* 0x000fec000f8e18ff */
[----:B------:R1:W-:Y:S01]  /*65f0*/  @!UP0 UTMALDG.3D [UR8], [UR18], desc[UR22] ;  /* 0x00001608120085b4 */ /* 0x0003e20008011000 */
[----:B------:R1:W-:Y:S01]  /*6600*/  @!P1 SYNCS.ARRIVE.TRANS64.RED.A0TR RZ, [UR4+0x40], R6 ;  /* 0x00004006ffff99a7 */ /* 0x0003e20008300404 */
[----:B------:R-:W-:Y:S01]  /*6610*/  SYNCS.ARRIVE.TRANS64.RED.A1T0 RZ, [UR20], RZ ;  /* 0x000000ffffff79a7 */ /* 0x000fe20008100414 */
[----:B------:R-:W2:Y:S02]  /*6620*/  SYNCS.PHASECHK.TRANS64.TRYWAIT P0, [UR5+0x58], R0 ;  /* 0x00005800ff0075a7 */ /* 0x000ea40008001105 */
[----:B-12---:R-:W-:Y:S05]  /*6630*/  @!P0 BRA `(.L_x_97) ;  /* 0x0000003800908947 */ /* 0x006fea0003800000 */
.L_x_168:
[----:B------:R-:W-:Y:S01]  /*6640*/  UIADD3 UR9, UPT, UPT, UR5, 0x40, URZ ;  /* 0x0000004005097890 */ /* 0x000fe2000fffe0ff */
[----:B------:R-:W-:Y:S01]  /*6650*/  @!P1 IADD3 R6, P0, PT, R16, 0x980, RZ ;  /* 0x0000098010069810 */ /* 0x000fe20007f1e0ff */
[----:B------:R-:W-:Y:S01]  /*6660*/  UPLOP3.LUT UP3, UPT, UPT, UPT, UPT, 0x80, 0x8 ;  /* 0x000000000008789c */ /* 0x000fe20003f6f070 */
[----:B------:R-:W-:Y:S01]  /*6670*/  R2UR UR12, R92 ;  /* 0x000000005c0c72ca */ /* 0x000fe200000e0000 */
[----:B------:R-:W-:Y:S01]  /*6680*/  UMOV UR20, 0x0 ;  /* 0x0000000000147882 */ /* 0x000fe20000000000 */
[----:B------:R-:W-:Y:S01]  /*6690*/  @!P1 R2UR UR7, R6 ;  /* 0x00000000060792ca */ /* 0x000fe200000e0000 */
[----:B-1----:R-:W-:Y:S01]  /*66a0*/  @!P1 IMAD.X R0, RZ, RZ, R17, P0 ;  /* 0x000000ffff009224 */ /* 0x002fe200000e0611 */
[----:B------:R-:W-:Y:S01]  /*66b0*/  UMOV UR21, 0x10000000 ;  /* 0x1000000000157882 */ /* 0x000fe20000000000 */
[----:B------:R-:W-:Y:S01]  /*66c0*/  VOTEU.ALL UP0, P1 ;  /* 0x0000000000ff7886 */ /* 0x000fe20000800000 */
[----:B------:R-:W-:Y:S02]  /*66d0*/  R2UR UR23, R90 ;  /* 0x000000005a1772ca */ /* 0x000fe400000e0000 */
[----:B------:R-:W-:Y:S02]  /*66e0*/  @!P1 R2UR UR4, R0 ;  /* 0x00000000000492ca */ /* 0x000fe400000e0000 */
[----:B------:R-:W-:Y:S01]  /*66f0*/  @!UP0 UIADD3 UR10, UPT, UPT, UR10, 0x20, URZ ;  /* 0x000000200a0a8890 */ /* 0x000fe2000fffe0ff */
[----:B------:R-:W-:Y:S02]  /*6700*/  R2UR UR22, R91 ;  /* 0x000000005b1672ca */ /* 0x000fe400000e0000 */
[C---:B------:R-:W-:Y:S02]  /*6710*/  ISETP.NE.AND P0, PT, R14.reuse, 0x2, PT ;  /* 0x000000020e00780c */ /* 0x040fe40003f05270 */
[----:B------:R-:W-:Y:S02]  /*6720*/  IMAD.U32 R8, RZ, RZ, UR7 ;  /* 0x00000007ff087e24 */ /* 0x000fe4000f8e00ff */
[----:B------:R-:W-:Y:S02]  /*6730*/  SEL R0, RZ, 0x1, P0 ;  /* 0x00000001ff007807 */ /* 0x000fe40000000000 */
[----:B------:R-:W-:Y:S01]  /*6740*/  SEL R14, R14, RZ, P0 ;  /* 0x000000ff0e0e7207 */ /* 0x000fe20000000000 */
[----:B------:R-:W-:Y:S01]  /*6750*/  UIADD3 UR28, UPT, UPT, UR13, UR23, URZ ;  /* 0x000000170d1c7290 */ /* 0x000fe2000fffe0ff */
[----:B------:R-:W-:Y:S01]  /*6760*/  IMAD.U32 R9, RZ, RZ, UR4 ;  /* 0x00000004ff097e24 */ /* 0x000fe2000f8e00ff */
[----:B------:R-:W-:Y:S01]  /*6770*/  @!P1 R2UR UR18, R8 ;  /* 0x00000000081292ca */ /* 0x000fe200000e0000 */
[----:B------:R-:W-:Y:S01]  /*6780*/  @!UP0 ULEA UR4, UR6, UR24, 0xd ;  /* 0x0000001806048291 */ /* 0x000fe2000f8e68ff */
[----:B------:R-:W-:Y:S01]  /*6790*/  LOP3.LUT R13, R13, R0, RZ, 0x3c, !PT ;  /* 0x000000000d0d7212 */ /* 0x000fe200078e3cff */
[----:B------:R-:W-:Y:S01]  /*67a0*/  UIADD3 UR25, UPT, UPT, UR14, UR22, URZ ;  /* 0x000000160e197290 */ /* 0x000fe2000fffe0ff */
[----:B------:R-:W-:Y:S01]  /*67b0*/  @!P1 R2UR UR19, R9 ;  /* 0x00000000091392ca */ /* 0x000fe200000e0000 */
[----:B------:R-:W-:Y:S02]  /*67c0*/  @!UP0 UIADD3 UR8, UPT, UPT, UR4, 0x200, URZ ;  /* 0x0000020004088890 */ /* 0x000fe4000fffe0ff */
[----:B------:R-:W-:Y:S01]  /*67d0*/  UPRMT UR4, UR12, 0x654, UR9 ;  /* 0x000006540c047896 */ /* 0x000fe20008000009 */
[----:B------:R-:W-:Y:S02]  /*67e0*/  VOTEU.ALL UP0, P1 ;  /* 0x0000000000ff7886 */ /* 0x000fe40000800000 */
[----:B------:R-:W-:Y:S01]  /*67f0*/  UMOV UR12, UR52 ;  /* 0x00000034000c7c82 */ /* 0x000fe20008000000 */
[----:B------:R-:W-:Y:S06]  /*6800*/  UMOV UR52, UR26 ;  /* 0x0000001a00347c82 */ /* 0x000fec0008000000 */
[----:B------:R1:W-:Y:S01]  /*6810*/  @!UP0 UTMALDG.3D [UR8], [UR18], desc[UR20] ;  /* 0x00001408120085b4 */ /* 0x0003e20008011000 */
[----:B------:R3:W-:Y:S01]  /*6820*/  @!P1 SYNCS.ARRIVE.TRANS64.RED.A0TR RZ, [UR5+0x40], R7 ;  /* 0x00004007ffff99a7 */ /* 0x0007e20008300405 */
[----:B------:R-:W-:Y:S01]  /*6830*/  SYNCS.ARRIVE.TRANS64.RED.A1T0 RZ, [UR4], RZ ;  /* 0x000000ffffff79a7 */ /* 0x000fe20008100404 */
[----:B------:R-:W-:Y:S04]  /*6840*/  UIADD3 UR4, UPT, UPT, UR6, 0x1, URZ ;  /* 0x0000000106047890 */ /* 0x000fe8000fffe0ff */
[----:B------:R-:W-:Y:S04]  /*6850*/  UISETP.NE.AND UP0, UPT, UR4, 0x3, UPT ;  /* 0x000000030400788c */ /* 0x000fe8000bf05270 */
[----:B------:R-:W-:Y:S06]  /*6860*/  USEL UR5, URZ, 0x1, UP0 ;  /* 0x00000001ff057887 */ /* 0x000fec0008000000 */
[----:B------:R-:W-:Y:S01]  /*6870*/  LOP3.LUT R15, R15, UR5, RZ, 0x3c, !PT ;  /* 0x000000050f0f7c12 */ /* 0x000fe2000f8e3cff */
[----:B-1----:R-:W-:Y:S01]  /*6880*/  USEL UR12, UR4, URZ, UP0 ;  /* 0x000000ff040c7287 */ /* 0x002fe20008000000 */
[----:B------:R-:W-:Y:S11]  /*6890*/  BRA.U UP1, `(.L_x_98) ;  /* 0xfffffff101e87547 */ /* 0x000ff6000b83ffff */
[----:B------:R-:W-:Y:S01]  /*68a0*/  UIADD3 UR24, UPT, UPT, UR24, 0x58, URZ ;  /* 0x0000005818187890 */ /* 0x000fe2000fffe0ff */
[----:B----4-:R-:W-:-:S03]  /*68b0*/  SHF.L.U32 R3, R15, 0x1f, RZ ;  /* 0x0000001f0f037819 */ /* 0x010fc600000006ff */
[----:B------:R-:W-:-:S09]  /*68c0*/  ULEA UR4, UR12, UR24, 0x3 ;  /* 0x000000180c047291 */ /* 0x000fd2000f8e18ff */
[----:B------:R-:W1:Y:S02]  /*68d0*/  SYNCS.PHASECHK.TRANS64.TRYWAIT P0, [UR4], R3 ;  /* 0x00000003ff0075a7 */ /* 0x000e640008001104 */
[----:B-1----:R-:W-:Y:S05]  /*68e0*/  @!P0 BRA `(.L_x_99) ;  /* 0x0000003400fc8947 */ /* 0x002fea0003800000 */
.L_x_170:
        /* <DEDUP_REMOVED lines=9> */
.L_x_172:
        /* <DEDUP_REMOVED lines=8> */
.L_x_101:
[----:B-1----:R1:W2:Y:S02]  /*6a00*/  SYNCS.PHASECHK.TRANS64.TRYWAIT P0, [R0+URZ], R3 ;  /* 0x00000003000075a7 */ /* 0x0022a400080011ff */
[----:B--2---:R-:W-:Y:S05]  /*6a10*/  @!P0 NANOSLEEP.SYNCS 0x989680 ;  /* 0x009896800000895d */ /* 0x004fea0003900000 */
[----:B------:R-:W2:Y:S02]  /*6a20*/  @!P0 SYNCS.PHASECHK.TRANS64 P0, [R0+URZ], R3 ;  /* 0x00000003000085a7 */ /* 0x000ea400080010ff */
[----:B--2---:R-:W-:Y:S05]  /*6a30*/  @P0 EXIT ;  /* 0x000000000000094d */ /* 0x004fea0003800000 */
[----:B------:R-:W-:Y:S05]  /*6a40*/  BRA `(.L_x_101) ;  /* 0xfffffffc00ec7947 */ /* 0x000fea000383ffff */
.L_x_89:
[----:B------:R-:W-:-:S06]  /*6a50*/  UISETP.GE.AND UP0, UPT, UR19, 0x4, UPT ;  /* 0x000000041300788c */ /* 0x000fcc000bf06270 */
[----:B------:R-:W-:-:S13]  /*6a60*/  PLOP3.LUT P0, PT, PT, PT, UP0, 0x80, 0x8 ;  /* 0x000000000008781c */ /* 0x000fda0003f0f008 */
[----:B------:R-:W-:Y:S05]  /*6a70*/  @!P0 EXIT ;  /* 0x000000000000894d */ /* 0x000fea0003800000 */
[----:B------:R-:W-:Y:S01]  /*6a80*/  BAR.SYNC.DEFER_BLOCKING 0x6, 0xa0 ;  /* 0x0182800000007b1d */ /* 0x000fe20000010000 */
[----:B------:R-:W-:Y:S01]  /*6a90*/  R2UR UR4, R92 ;  /* 0x000000005c0472ca */ /* 0x000fe200000e0000 */
[C---:B------:R-:W-:Y:S01]  /*6aa0*/  IMAD.SHL.U32 R4, R96.reuse, 0x20, RZ ;  /* 0x0000002060047824 */ /* 0x040fe200078e00ff */
[C---:B------:R-:W-:Y:S01]  /*6ab0*/  LOP3.LUT R97, R96.reuse, 0x2, RZ, 0xc0, !PT ;  /* 0x0000000260617812 */ /* 0x040fe200078ec0ff */
[C---:B------:R-:W-:Y:S01]  /*6ac0*/  IMAD.SHL.U32 R101, R96.reuse, 0x4, RZ ;  /* 0x0000000460657824 */ /* 0x040fe200078e00ff */
[----:B------:R-:W-:Y:S01]  /*6ad0*/  LOP3.LUT R102, R96, 0x60, RZ, 0xc0, !PT ;  /* 0x0000006060667812 */ /* 0x000fe200078ec0ff */
[----:B------:R-:W-:Y:S02]  /*6ae0*/  UMOV UR46, 0x400 ;  /* 0x00000400002e7882 */ /* 0x000fe40000000000 */
[----:B------:R-:W1:Y:S01]  /*6af0*/  LDC.64 R80, c[0x0][0xc88] ;  /* 0x00032200ff507b82 */ /* 0x000e620000000a00 */
[----:B------:R-:W-:Y:S01]  /*6b00*/  LOP3.LUT R6, R4, 0xc0, RZ, 0xc0, !PT ;  /* 0x000000c004067812 */ /* 0x000fe200078ec0ff */
[C---:B------:R-:W-:Y:S01]  /*6b10*/  IMAD.U32 R37, R96.reuse, 0x10000, RZ ;  /* 0x0001000060257824 */ /* 0x040fe200078e00ff */
[----:B------:R-:W-:Y:S01]  /*6b20*/  LOP3.LUT R96, R96, 0x4, RZ, 0xc0, !PT ;  /* 0x0000000460607812 */ /* 0x000fe200078ec0ff */
[----:B------:R-:W-:Y:S01]  /*6b30*/  IMAD.MOV.U32 R36, RZ, RZ, RZ ;  /* 0x000000ffff247224 */ /* 0x000fe200078e00ff */
[----:B------:R-:W-:-:S02]  /*6b40*/  LOP3.LUT R101, R6, 0x18, R101, 0xf8, !PT ;  /* 0x0000001806657812 */ /* 0x000fc400078ef865 */
[----:B------:R-:W-:Y:S01]  /*6b50*/  CS2R R98, SRZ ;  /* 0x0000000000627805 */ /* 0x000fe2000001ff00 */
[----:B------:R-:W-:Y:S01]  /*6b60*/  ULEA UR46, UR4, UR46, 0x18 ;  /* 0x0000002e042e7291 */ /* 0x000fe2000f8ec0ff */
[----:B------:R-:W2:Y:S01]  /*6b70*/  LDC.64 R82, c[0x0][0xc90] ;  /* 0x00032400ff527b82 */ /* 0x000ea20000000a00 */
[----:B------:R-:W-:Y:S01]  /*6b80*/  LOP3.LUT R37, R37, 0x600000, RZ, 0xc0, !PT ;  /* 0x0060000025257812 */ /* 0x000fe200078ec0ff */
[----:B------:R-:W-:Y:S01]  /*6b90*/  IMAD.MOV.U32 R95, RZ, RZ, RZ ;  /* 0x000000ffff5f7224 */ /* 0x000fe200078e00ff */
[----:B------:R-:W-:Y:S01]  /*6ba0*/  UIADD3 UR4, UPT, UPT, UR46, 0x200, URZ ;  /* 0x000002002e047890 */ /* 0x000fe2000fffe0ff */
[----:B------:R-:W-:Y:S01]  /*6bb0*/  IADD3 R100, PT, PT, -R96, 0x2, RZ ;  /* 0x0000000260647810 */ /* 0x000fe20007ffe1ff */
[----:B------:R-:W-:Y:S01]  /*6bc0*/  IMAD.MOV R97, RZ, RZ, -R97 ;  /* 0x000000ffff617224 */ /* 0x000fe200078e0a61 */
[----:B------:R-:W-:Y:S01]  /*6bd0*/  LOP3.LUT R101, R101, 0xf20, R4, 0xf8, !PT ;  /* 0x00000f2065657812 */ /* 0x000fe200078ef804 */
[----:B------:R-:W-:Y:S01]  /*6be0*/  IMAD.MOV R96, RZ, RZ, -R96 ;  /* 0x000000ffff607224 */ /* 0x000fe200078e0a60 */
[----:B------:R-:W3:Y:S01]  /*6bf0*/  LDC.64 R78, c[0x0][0xcb0] ;  /* 0x00032c00ff4e7b82 */ /* 0x000ee20000000a00 */
[----:B------:R-:W4:Y:S01]  /*6c00*/  LDS R0, [UR46+0x110] ;  /* 0x0001102eff007984 */ /* 0x000f220008000800 */
[----:B------:R-:W-:Y:S01]  /*6c10*/  IMAD.U32 R103, RZ, RZ, UR4 ;  /* 0x00000004ff677e24 */ /* 0x000fe2000f8e00ff */
[----:B------:R-:W-:Y:S01]  /*6c20*/  LEA R101, R101, UR4, 0x1 ;  /* 0x0000000465657c11 */ /* 0x000fe2000f8e08ff */
[----:B------:R-:W-:Y:S01]  /*6c30*/  IMAD.SHL.U32 R100, R100, 0x10, RZ ;  /* 0x0000001064647824 */ /* 0x000fe200078e00ff */
[----:B------:R-:W1:Y:S03]  /*6c40*/  LDCU UR62, c[0x0][0x370] ;  /* 0x00006e00ff3e77ac */ /* 0x000e660008000800 */
[----:B------:R-:W1:Y:S01]  /*6c50*/  LDC.64 R76, c[0x0][0xca8] ;  /* 0x00032a00ff4c7b82 */ /* 0x000e620000000a00 */
[----:B------:R-:W-:Y:S01]  /*6c60*/  UMOV UR54, 0x1 ;  /* 0x0000000100367882 */ /* 0x000fe20000000000 */
[----:B------:R-:W-:Y:S01]  /*6c70*/  UMOV UR45, URZ ;  /* 0x000000ff002d7c82 */ /* 0x000fe20008000000 */
[----:B------:R-:W1:Y:S01]  /*6c80*/  LDCU UR42, c[0x0][0xf0c] ;  /* 0x0001e180ff2a77ac */ /* 0x000e620008000800 */
[----:B------:R-:W1:Y:S01]  /*6c90*/  LDCU UR38, c[0x0][0xf30] ;  /* 0x0001e600ff2677ac */ /* 0x000e620008000800 */
[----:B------:R-:W1:Y:S01]  /*6ca0*/  LDCU.64 UR60, c[0x0][0xc88] ;  /* 0x00019100ff3c77ac */ /* 0x000e620008000a00 */
[----:B------:R-:W1:Y:S01]  /*6cb0*/  LDCU.64 UR40, c[0x0][0xf28] ;  /* 0x0001e500ff2877ac */ /* 0x000e620008000a00 */
[----:B------:R-:W1:Y:S01]  /*6cc0*/  LDCU.128 UR56, c[0x0][0xf10] ;  /* 0x0001e200ff3877ac */ /* 0x000e620008000c00 */
[----:B------:R-:W1:Y:S01]  /*6cd0*/  LDCU UR55, c[0x0][0x374] ;  /* 0x00006e80ff3777ac */ /* 0x000e620008000800 */
[----:B------:R-:W-:Y:S01]  /*6ce0*/  UMOV UR53, URZ ;  /* 0x000000ff00357c82 */ /* 0x000fe20008000000 */
[----:B------:R-:W-:Y:S01]  /*6cf0*/  UMOV UR47, URZ ;  /* 0x000000ff002f7c82 */ /* 0x000fe20008000000 */
[----:B--2-4-:R-:W-:-:S07]  /*6d00*/  IMAD.IADD R37, R0, 0x1, R37 ;  /* 0x0000000100257824 */ /* 0x014fce00078e0225 */
.L_x_132:
[C---:B------:R-:W-:Y:S02]  /*6d10*/  LEA R3, R95.reuse, UR46, 0x3 ;  /* 0x0000002e5f037c11 */ /* 0x040fe4000f8e18ff */
[----:B------:R-:W-:Y:S02]  /*6d20*/  SHF.L.U32 R0, R98, 0x1f, RZ ;  /* 0x0000001f62007819 */ /* 0x000fe400000006ff */
[----:B------:R-:W-:Y:S02]  /*6d30*/  LEA R5, R95, UR46, 0x4 ;  /* 0x0000002e5f057c11 */ /* 0x000fe4000f8e20ff */
[----:B------:R-:W2:Y:S02]  /*6d40*/  SYNCS.PHASECHK.TRANS64.TRYWAIT P0, [R3+URZ+0x80], R0 ;  /* 0x00008000030075a7 */ /* 0x000ea400080011ff */
[----:B-12---:R-:W-:Y:S05]  /*6d50*/  @!P0 BRA `(.L_x_102) ;  /* 0x0000003400108947 */ /* 0x006fea0003800000 */
.L_x_173:
        /* <DEDUP_REMOVED lines=8> */
[----:B----4-:R-:W-:Y:S11]  /*6de0*/  LOP3.LUT P0, RZ, R6, 0x1, RZ, 0xc0, !PT ;  /* 0x0000000106ff7812 */ /* 0x010ff6000780c0ff */
[----:B------:R-:W-:Y:S02]  /*6df0*/  @!UPT UIADD3 URZ, UPT, UPT, URZ, URZ, URZ ;  /* 0x000000fffffff290 */ /* 0x000fe4000fffe0ff */
[----:B-1----:R-:W-:Y:S01]  /*6e00*/  VOTEU.ANY UP1, P0 ;  /* 0x0000000000ff7886 */ /* 0x002fe20000020100 */
[----:B------:R-:W-:Y:S01]  /*6e10*/  PLOP3.LUT P0, PT, PT, PT, UP1, 0x80, 0x8 ;  /* 0x000000000008781c */ /* 0x000fe20003f0f018 */
[----:B------:R-:W-:Y:S06]  /*6e20*/  UP2UR UR4, UPR, URZ, 0x2 ;  /* 0x00000002ff047883 */ /* 0x000fec0008000000 */
[----:B------:R-:W-:Y:S06]  /*6e30*/  IMAD.U32 R108, RZ, RZ, UR4 ;  /* 0x00000004ff6c7e24 */ /* 0x000fec000f8e00ff */
[----:B--2---:R-:W-:Y:S02]  /*6e40*/  @P0 SHF.R.U32.HI R0, RZ, 0x10, R5 ;  /* 0x00000010ff000819 */ /* 0x004fe40000011605 */
        /* <DEDUP_REMOVED lines=12> */
[----:B------:R-:W2:Y:S01]  /*6f10*/  LDCU UR12, c[0x0][0xf20] ;  /* 0x0001e400ff0c77ac */ /* 0x000ea20008000800 */
[----:B------:R-:W-:Y:S02]  /*6f20*/  UIMAD.WIDE.U32 UR4, UR55, UR59, URZ ;  /* 0x0000003b370472a5 */ /* 0x000fe4000f8e00ff */
[----:B------:R-:W-:Y:S02]  /*6f30*/  UIMAD.WIDE.U32 UR6, UR62, UR56, URZ ;  /* 0x000000383e0672a5 */ /* 0x000fe4000f8e00ff */
[----:B------:R-:W-:Y:S02]  /*6f40*/  UISETP.NE.AND UP0, UPT, UR58, 0x1, UPT ;  /* 0x000000013a00788c */ /* 0x000fe4000bf05270 */
[----:B------:R-:W-:Y:S02]  /*6f50*/  UIMAD.WIDE.U32 UR8, UR36, UR59, URZ ;  /* 0x0000003b240872a5 */ /* 0x000fe4000f8e00ff */
[----:B------:R-:W-:Y:S02]  /*6f60*/  UIMAD.WIDE.U32 UR10, UR37, UR56, URZ ;  /* 0x00000038250a72a5 */ /* 0x000fe4000f8e00ff */
[----:B------:R-:W-:Y:S02]  /*6f70*/  UISETP.NE.AND UP1, UPT, UR42, 0x1, UPT ;  /* 0x000000012a00788c */ /* 0x000fe4000bf25270 */
[----:B------:R-:W-:Y:S01]  /*6f80*/  UISETP.NE.AND UP2, UPT, UR39, 0x1, UPT ;  /* 0x000000012700788c */ /* 0x000fe2000bf45270 */
[----:B------:R-:W-:Y:S02]  /*6f90*/  UMOV UR4, UR5 ;  /* 0x0000000500047c82 */ /* 0x000fe40008000000 */
[----:B--2---:R-:W-:Y:S03]  /*6fa0*/  USHF.R.U32.HI UR5, URZ, UR12, UR4 ;  /* 0x0000000cff057299 */ /* 0x004fe60008011604 */
[----:B------:R-:W-:Y:S02]  /*6fb0*/  UMOV UR4, UR7 ;  /* 0x0000000700047c82 */ /* 0x000fe40008000000 */
[----:B------:R-:W-:Y:S02]  /*6fc0*/  USHF.R.U32.HI UR7, URZ, UR57, UR4 ;  /* 0x00000039ff077299 */ /* 0x000fe40008011604 */
[----:B------:R-:W-:Y:S02]  /*6fd0*/  USEL UR4, UR55, UR5, !UP0 ;  /* 0x0000000537047287 */ /* 0x000fe4000c000000 */
[----:B------:R-:W-:Y:S01]  /*6fe0*/  USEL UR7, UR62, UR7, !UP1 ;  /* 0x000000073e077287 */ /* 0x000fe2000c800000 */
[----:B------:R-:W-:Y:S01]  /*6ff0*/  UMOV UR5, UR9 ;  /* 0x0000000900057c82 */ /* 0x000fe20008000000 */
[----:B------:R-:W-:Y:S02]  /*7000*/  UIMAD.WIDE.U32 UR8, UR4, UR40, URZ ;  /* 0x00000028040872a5 */ /* 0x000fe4000f8e00ff */
[----:B------:R-:W-:Y:S03]  /*7010*/  USHF.R.U32.HI UR6, URZ, UR12, UR5 ;  /* 0x0000000cff067299 */ /* 0x000fe60008011605 */
[----:B------:R-:W-:Y:S01]  /*7020*/  UMOV UR5, UR11 ;  /* 0x0000000b00057c82 */ /* 0x000fe20008000000 */
[----:B------:R-:W-:Y:S02]  /*7030*/  UIMAD.WIDE.U32 UR10, UR7, UR40, URZ ;  /* 0x00000028070a72a5 */ /* 0x000fe4000f8e00ff */
[----:B------:R-:W-:Y:S02]  /*7040*/  USHF.R.U32.HI UR12, URZ, UR57, UR5 ;  /* 0x00000039ff0c7299 */ /* 0x000fe40008011605 */
[----:B------:R-:W-:Y:S01]  /*7050*/  USEL UR6, UR36, UR6, !UP0 ;  /* 0x0000000624067287 */ /* 0x000fe2000c000000 */
[----:B------:R-:W-:Y:S02]  /*7060*/  UMOV UR5, UR9 ;  /* 0x0000000900057c82 */ /* 0x000fe40008000000 */
[----:B------:R-:W-:Y:S01]  /*7070*/  UMOV UR10, UR11 ;  /* 0x0000000b000a7c82 */ /* 0x000fe20008000000 */
[----:B------:R-:W-:Y:S02]  /*7080*/  @UP2 USHF.R.U32.HI UR4, URZ, UR41, UR5 ;  /* 0x00000029ff042299 */ /* 0x000fe40008011605 */
[----:B------:R-:W-:Y:S02]  /*7090*/  @UP2 USHF.R.U32.HI UR7, URZ, UR41, UR10 ;  /* 0x00000029ff072299 */ /* 0x000fe4000801160a */
[----:B------:R-:W-:Y:S02]  /*70a0*/  UIMAD UR4, UR39, UR4, URZ ;  /* 0x00000004270472a4 */ /* 0x000fe4000f8e02ff */
[----:B------:R-:W-:Y:S02]  /*70b0*/  UIMAD.WIDE.U32 UR10, UR6, UR40, URZ ;  /* 0x00000028060a72a5 */ /* 0x000fe4000f8e00ff */
[----:B------:R-:W-:Y:S02]  /*70c0*/  USEL UR5, UR37, UR12, !UP1 ;  /* 0x0000000c25057287 */ /* 0x000fe4000c800000 */
[----:B------:R-:W-:Y:S02]  /*70d0*/  UIMAD UR8, UR39, UR7, URZ ;  /* 0x00000007270872a4 */ /* 0x000fe4000f8e02ff */
[----:B------:R-:W-:Y:S03]  /*70e0*/  UISETP.GE.AND UP0, UPT, UR6, UR4, UPT ;  /* 0x000000040600728c */ /* 0x000fe6000bf06270 */
[----:B------:R-:W-:Y:S01]  /*70f0*/  UMOV UR4, UR11 ;  /* 0x0000000b00047c82 */ /* 0x000fe20008000000 */
[----:B------:R-:W-:Y:S02]  /*7100*/  UISETP.GE.OR UP0, UPT, UR5, UR8, UP0 ;  /* 0x000000080500728c */ /* 0x000fe40008706670 */
[----:B------:R-:W-:Y:S02]  /*7110*/  USHF.R.U32.HI UR4, URZ, UR41, UR4 ;  /* 0x00000029ff047299 */ /* 0x000fe40008011604 */
[----:B------:R-:W-:Y:S02]  /*7120*/  UIMAD.WIDE.U32 UR8, UR5, UR40, URZ ;  /* 0x00000028050872a5 */ /* 0x000fe4000f8e00ff */
[----:B------:R-:W-:Y:S02]  /*7130*/  USEL UR11, UR6, UR4, !UP2 ;  /* 0x00000004060b7287 */ /* 0x000fe4000d000000 */
[----:B------:R-:W-:Y:S02]  /*7140*/  UIADD3 UR8, UPT, UPT, -UR5, URZ, URZ ;  /* 0x000000ff05087290 */ /* 0x000fe4000fffe1ff */
[----:B------:R-:W-:Y:S01]  /*7150*/  UIADD3 UR10, UPT, UPT, -UR11, URZ, URZ ;  /* 0x000000ff0b0a7290 */ /* 0x000fe2000fffe1ff */
[----:B------:R-:W-:Y:S01]  /*7160*/  @!UP0 UMOV UR4, UR9 ;  /* 0x0000000900048c82 */ /* 0x000fe20008000000 */
[----:B------:R-:W-:Y:S02]  /*7170*/  UIADD3 UR9, UPT, UPT, -UR6, URZ, URZ ;  /* 0x000000ff06097290 */ /* 0x000fe4000fffe1ff */
[----:B------:R-:W-:Y:S02]  /*7180*/  @!UP0 USHF.R.U32.HI UR4, URZ, UR41, UR4 ;  /* 0x00000029ff048299 */ /* 0x000fe40008011604 */
[----:B------:R-:W-:Y:S02]  /*7190*/  UIMAD UR10, UR39, UR10, UR6 ;  /* 0x0000000a270a72a4 */ /* 0x000fe4000f8e0206 */
[----:B------:R-:W-:Y:S04]  /*71a0*/  @!UP0 USEL UR4, UR5, UR4, !UP2 ;  /* 0x0000000405048287 */ /* 0x000fe8000d000000 */
[----:B------:R-:W-:Y:S02]  /*71b0*/  @!UP0 UIMAD UR10, UR7, UR10, UR4 ;  /* 0x0000000a070a82a4 */ /* 0x000fe4000f8e0204 */
[----:B------:R-:W-:Y:S02]  /*71c0*/  @!UP0 UIADD3 UR11, UPT, UPT, UR11, -UR4, URZ ;  /* 0x800000040b0b8290 */ /* 0x000fe4000fffe0ff */
[----:B------:R-:W-:Y:S02]  /*71d0*/  UIMAD UR7, UR42, UR8, UR37 ;  /* 0x000000082a0772a4 */ /* 0x000fe4000f8e0225 */
[----:B------:R-:W-:Y:S02]  /*71e0*/  @!UP0 UIMAD UR6, UR11, UR39, UR5 ;  /* 0x000000270b0682a4 */ /* 0x000fe4000f8e0205 */
[----:B------:R-:W-:Y:S01]  /*71f0*/  UIMAD UR4, UR58, UR9, UR36 ;  /* 0x000000093a0472a4 */ /* 0x000fe2000f8e0224 */
[----:B------:R-:W-:Y:S02]  /*7200*/  @!UP0 UMOV UR5, UR10 ;  /* 0x0000000a00058c82 */ /* 0x000fe40008000000 */
[----:B------:R-:W-:Y:S02]  /*7210*/  UIMAD UR37, UR5, UR42, UR7 ;  /* 0x0000002a052572a4 */ /* 0x000fe4000f8e0207 */
[----:B------:R-:W-:Y:S11]  /*7220*/  UIMAD UR36, UR6, UR58, UR4 ;  /* 0x0000003a062472a4 */ /* 0x000ff6000f8e0204 */
[----:B------:R-:W-:Y:S01]  /*7230*/  @!UPT UIADD3 URZ, UPT, UPT, URZ, URZ, URZ ;  /* 0x000000fffffff290 */ /* 0x000fe2000fffe0ff */
.L_x_103:
[----:B------:R-:W-:Y:S01]  /*7240*/  UISETP.NE.AND UP0, UPT, UR38, 0x1, UPT ;  /* 0x000000012600788c */ /* 0x000fe2000bf05270 */
[----:B------:R-:W-:Y:S01]  /*7250*/  R2UR UR11, R103 ;  /* 0x00000000670b72ca */ /* 0x000fe200000e0000 */
[----:B------:R-:W-:Y:S01]  /*7260*/  USHF.L.U32 UR50, UR25, 0x7, URZ ;  /* 0x0000000719327899 */ /* 0x000fe200080006ff */
[----:B------:R-:W-:Y:S01]  /*7270*/  IADD3 R95, PT, PT, R95, 0x1, RZ ;  /* 0x000000015f5f7810 */ /* 0x000fe20007ffe0ff */
[----:B------:R-:W-:Y:S07]  /*7280*/  USHF.L.U32 UR49, UR28, 0x6, URZ ;  /* 0x000000061c317899 */ /* 0x000fee00080006ff */
[----:B------:R-:W2:Y:S01]  /*7290*/  @!UP0 LDCU.128 UR12, c[0x0][0xf10] ;  /* 0x0001e200ff0c87ac */ /* 0x000ea20008000c00 */
[----:B------:R-:W4:Y:S01]  /*72a0*/  @!UP0 LDCU UR5, c[0x0][0xf0c] ;  /* 0x0001e180ff0587ac */ /* 0x000f220008000800 */
[----:B------:R-:W3:Y:S01]  /*72b0*/  @!UP0 LDCU UR10, c[0x0][0xf20] ;  /* 0x0001e400ff0a87ac */ /* 0x000ee20008000800 */
[----:B--2---:R-:W-:Y:S02]  /*72c0*/  UIMAD.WIDE.U32 UR8, UR37, UR12, URZ ;  /* 0x0000000c250872a5 */ /* 0x004fe4000f8e00ff */
[----:B------:R-:W-:Y:S02]  /*72d0*/  UIMAD.WIDE.U32 UR6, UR36, UR15, URZ ;  /* 0x0000000f240672a5 */ /* 0x000fe4000f8e00ff */
[----:B------:R-:W-:Y:S03]  /*72e0*/  @!UP0 UISETP.NE.AND UP1, UPT, UR14, 0x1, UPT ;  /* 0x000000010e00888c */ /* 0x000fe6000bf25270 */
[----:B------:R-:W-:Y:S01]  /*72f0*/  @!UP0 UMOV UR4, UR9 ;  /* 0x0000000900048c82 */ /* 0x000fe20008000000 */
[----:B----4-:R-:W-:Y:S02]  /*7300*/  @!UP0 UISETP.NE.AND UP2, UPT, UR5, 0x1, UPT ;  /* 0x000000010500888c */ /* 0x010fe4000bf45270 */
[----:B------:R-:W-:Y:S01]  /*7310*/  @!UP0 USHF.R.U32.HI UR4, URZ, UR13, UR4 ;  /* 0x0000000dff048299 */ /* 0x000fe20008011604 */
[----:B------:R-:W-:Y:S02]  /*7320*/  @!UP0 UMOV UR6, UR7 ;  /* 0x0000000700068c82 */ /* 0x000fe40008000000 */
[----:B---3--:R-:W-:Y:S02]  /*7330*/  @!UP0 USHF.R.U32.HI UR6, URZ, UR10, UR6 ;  /* 0x0000000aff068299 */ /* 0x008fe40008011606 */
[----:B------:R-:W-:Y:S02]  /*7340*/  @!UP0 USEL UR7, UR37, UR4, !UP2 ;  /* 0x0000000425078287 */ /* 0x000fe4000d000000 */
[----:B------:R-:W-:Y:S04]  /*7350*/  @!UP0 USEL UR6, UR36, UR6, !UP1 ;  /* 0x0000000624068287 */ /* 0x000fe8000c800000 */
[----:B------:R-:W-:Y:S02]  /*7360*/  @!UP0 UIADD3 UR4, UPT, UPT, -UR7, UR6, URZ ;  /* 0x0000000607048290 */ /* 0x000fe4000fffe1ff */
[----:B------:R-:W-:Y:S02]  /*7370*/  @!UP0 UIADD3 UR6, UPT, UPT, UR7, -UR6, URZ ;  /* 0x8000000607068290 */ /* 0x000fe4000fffe0ff */
[----:B------:R-:W-:Y:S02]  /*7380*/  @!UP0 UIMAD UR37, UR4, UR5, UR37 ;  /* 0x00000005042582a4 */ /* 0x000fe4000f8e0225 */
[----:B------:R-:W-:Y:S02]  /*7390*/  @!UP0 UIMAD UR36, UR6, UR14, UR36 ;  /* 0x0000000e062482a4 */ /* 0x000fe4000f8e0224 */
[----:B------:R-:W-:Y:S09]  /*73a0*/  ULOP3.LUT UP0, URZ, UR11, 0x1b0, URZ, 0xc0, !UPT ;  /* 0x000001b00bff7892 */ /* 0x000ff2000f80c0ff */
[----:B------:R-:W-:Y:S05]  /*73b0*/  BRA.U !UP0, `(.L_x_104) ;  /* 0x00000001087c7547 */ /* 0x000fea000b800000 */
[----:B------:R-:W2:Y:S01]  /*73c0*/  LDCU.64 UR8, c[0x4][0x80] ;  /* 0x01001000ff0877ac */ /* 0x000ea20008000a00 */
[----:B------:R-:W-:Y:S01]  /*73d0*/  MOV R2, 0x0 ;  /* 0x0000000000027802 */ /* 0x000fe20000000f00 */
[----:B------:R-:W-:Y:S02]  /*73e0*/  HFMA2 R12, -RZ, RZ, 0, 5.9604644775390625e-08 ;  /* 0x00000001ff0c7431 */ /* 0x000fe400000001ff */
[----:B------:R-:W-:Y:S01]  /*73f0*/  IMAD.MOV.U32 R8, RZ, RZ, 0x70 ;  /* 0x00000070ff087424 */ /* 0x000fe200078e00ff */
[----:B------:R3:W4:Y:S01]  /*7400*/  LDC.64 R14, c[0x4][R2] ;  /* 0x01000000020e7b82 */ /* 0x0007220000000a00 */
[----:B------:R-:W1:Y:S01]  /*7410*/  LDCU.64 UR6, c[0x4][0x88] ;  /* 0x01001100ff0677ac */ /* 0x000e620008000a00 */
[----:B------:R-:W-:Y:S01]  /*7420*/  IMAD.MOV.U32 R13, RZ, RZ, RZ ;  /* 0x000000ffff0d7224 */ /* 0x000fe200078e00ff */
[----:B------:R-:W1:Y:S01]  /*7430*/  LDCU.64 UR4, c[0x4][0x8] ;  /* 0x01000100ff0477ac */ /* 0x000e620008000a00 */
[----:B--2---:R-:W-:Y:S01]  /*7440*/  MOV R5, UR9 ;  /* 0x0000000900057c02 */ /* 0x004fe20008000f00 */
[----:B------:R-:W-:Y:S01]  /*7450*/  IMAD.U32 R4, RZ, RZ, UR8 ;  /* 0x00000008ff047e24 */ /* 0x000fe2000f8e00ff */
[----:B-1----:R-:W-:Y:S01]  /*7460*/  MOV R7, UR7 ;  /* 0x0000000700077c02 */ /* 0x002fe20008000f00 */
[----:B------:R-:W-:Y:S01]  /*7470*/  IMAD.U32 R6, RZ, RZ, UR6 ;  /* 0x00000006ff067e24 */ /* 0x000fe2000f8e00ff */
[----:B------:R-:W-:Y:S01]  /*7480*/  MOV R11, UR5 ;  /* 0x00000005000b7c02 */ /* 0x000fe20008000f00 */
[----:B------:R-:W-:Y:S02]  /*7490*/  IMAD.U32 R10, RZ, RZ, UR4 ;  /* 0x00000004ff0a7e24 */ /* 0x000fe4000f8e00ff */
[----:B------:R-:W-:Y:S07]  /*74a0*/  LEPC R20, `(.L_x_105) ;  /* 0x000000001014794e */ /* 0x000fee0000000000 */
[----:B---345:R-:W-:Y:S05]  /*74b0*/  CALL.ABS.NOINC R14 ;  /* 0x000000000e007343 */ /* 0x038fea0003c00000 */
.L_x_105:
[----:B------:R-:W1:Y:S01]  /*74c0*/  LDCU.64 UR8, c[0x4][0x80] ;  /* 0x01001000ff0877ac */ /* 0x000e620008000a00 */
[----:B------:R-:W2:Y:S01]  /*74d0*/  LDC.64 R2, c[0x4][R2] ;  /* 0x0100000002027b82 */ /* 0x000ea20000000a00 */
[----:B------:R-:W-:Y:S02]  /*74e0*/  HFMA2 R12, -RZ, RZ, 0, 5.9604644775390625e-08 ;  /* 0x00000001ff0c7431 */ /* 0x000fe400000001ff */
[----:B------:R-:W-:Y:S02]  /*74f0*/  IMAD.MOV.U32 R8, RZ, RZ, 0x70 ;  /* 0x00000070ff087424 */ /* 0x000fe400078e00ff */
[----:B------:R-:W-:Y:S01]  /*7500*/  IMAD.MOV.U32 R13, RZ, RZ, RZ ;  /* 0x000000ffff0d7224 */ /* 0x000fe200078e00ff */
[----:B------:R-:W3:Y:S01]  /*7510*/  LDCU.64 UR6, c[0x4][0x88] ;  /* 0x01001100ff0677ac */ /* 0x000ee20008000a00 */
[----:B------:R-:W4:Y:S01]  /*7520*/  LDCU.64 UR4, c[0x4][0x8] ;  /* 0x01000100ff0477ac */ /* 0x000f220008000a00 */
[----:B-1----:R-:W-:Y:S02]  /*7530*/  MOV R4, UR8 ;  /* 0x0000000800047c02 */ /* 0x002fe40008000f00 */
[----:B------:R-:W-:Y:S02]  /*7540*/  MOV R5, UR9 ;  /* 0x0000000900057c02 */ /* 0x000fe40008000f00 */
[----:B---3--:R-:W-:Y:S01]  /*7550*/  MOV R7, UR7 ;  /* 0x0000000700077c02 */ /* 0x008fe20008000f00 */
[----:B------:R-:W-:Y:S01]  /*7560*/  IMAD.U32 R6, RZ, RZ, UR6 ;  /* 0x00000006ff067e24 */ /* 0x000fe2000f8e00ff */
[----:B----4-:R-:W-:Y:S01]  /*7570*/  MOV R11, UR5 ;  /* 0x00000005000b7c02 */ /* 0x010fe20008000f00 */
[----:B------:R-:W-:Y:S02]  /*7580*/  IMAD.U32 R10, RZ, RZ, UR4 ;  /* 0x00000004ff0a7e24 */ /* 0x000fe4000f8e00ff */
[----:B------:R-:W-:Y:S07]  /*7590*/  LEPC R20, `(.L_x_104) ;  /* 0x000000001014794e */ /* 0x000fee0000000000 */
[----:B--2---:R-:W-:Y:S05]  /*75a0*/  CALL.ABS.NOINC R2 ;  /* 0x0000000002007343 */ /* 0x004fea0003c00000 */
.L_x_104:
[----:B------:R-:W-:Y:S02]  /*75b0*/  ISETP.NE.U32.AND P0, PT, RZ, UR60, PT ;  /* 0x0000003cff007c0c */ /* 0x000fe4000bf05070 */
[C---:B------:R-:W-:Y:S02]  /*75c0*/  ISETP.NE.U32.AND P1, PT, R82.reuse, RZ, PT ;  /* 0x000000ff5200720c */ /* 0x040fe40003f25070 */
[----:B------:R-:W-:Y:S02]  /*75d0*/  ISETP.NE.U32.AND P4, PT, R82, RZ, PT ;  /* 0x000000ff5200720c */ /* 0x000fe40003f85070 */
[----:B------:R-:W-:Y:S02]  /*75e0*/  ISETP.NE.AND.EX P0, PT, RZ, UR61, PT, P0 ;  /* 0x0000003dff007c0c */ /* 0x000fe4000bf05300 */
[C---:B------:R-:W-:Y:S02]  /*75f0*/  ISETP.NE.AND.EX P1, PT, R83.reuse, RZ, PT, P1 ;  /* 0x000000ff5300720c */ /* 0x040fe40003f25310 */
[----:B------:R-:W-:Y:S02]  /*7600*/  ISETP.NE.AND.EX P4, PT, R83, RZ, P0, P4 ;  /* 0x000000ff5300720c */ /* 0x000fe40000785340 */
[----:B------:R-:W-:Y:S02]  /*7610*/  ISETP.NE.U32.AND P5, PT, R78, RZ, PT ;  /* 0x000000ff4e00720c */ /* 0x000fe40003fa5070 */
[----:B------:R-:W-:Y:S02]  /*7620*/  ISETP.NE.U32.AND P3, PT, RZ, UR60, PT ;  /* 0x0000003cff007c0c */ /* 0x000fe4000bf65070 */
[----:B------:R-:W-:Y:S02]  /*7630*/  PLOP3.LUT P2, PT, PT, PT, PT, 0x8, 0x80 ;  /* 0x000000000080781c */ /* 0x000fe40003f4e170 */
[----:B------:R-:W-:Y:S02]  /*7640*/  ISETP.NE.AND.EX P5, PT, R79, RZ, PT, P5 ;  /* 0x000000ff4f00720c */ /* 0x000fe40003fa5350 */
[----:B------:R-:W-:Y:S03]  /*7650*/  ISETP.NE.AND.EX P3, PT, RZ, UR61, PT, P3 ;  /* 0x0000003dff007c0c */ /* 0x000fe6000bf65330 */
[----:B------:R-:W-:Y:S01]  /*7660*/  @!P4 PLOP3.LUT P2, PT, P1, PT, PT, 0x80, 0x8 ;  /* 0x000000000008c81c */ /* 0x000fe20000f4f070 */
[----:B------:R-:W-:Y:S01]  /*7670*/  @!UPT UIADD3 URZ, UPT, UPT, URZ, URZ, URZ ;  /* 0x000000fffffff290 */ /* 0x000fe2000fffe0ff */
[----:B------:R-:W-:Y:S11]  /*7680*/  @!P1 BRA `(.L_x_106) ;  /* 0x0000000000309947 */ /* 0x000ff60003800000 */
[----:B------:R-:W-:Y:S01]  /*7690*/  ISETP.NE.U32.AND P0, PT, R80, RZ, PT ;  /* 0x000000ff5000720c */ /* 0x000fe20003f05070 */
[----:B------:R-:W2:Y:S01]  /*76a0*/  LDCU.64 UR4, c[0x0][0x358] ;  /* 0x00006b00ff0477ac */ /* 0x000ea20008000a00 */
[----:B------:R-:W-:Y:S02]  /*76b0*/  IMAD.MOV.U32 R88, RZ, RZ, 0x1 ;  /* 0x00000001ff587424 */ /* 0x000fe400078e00ff */
[----:B------:R-:W-:Y:S11]  /*76c0*/  ISETP.NE.AND.EX P0, PT, R81, RZ, PT, P0 ;  /* 0x000000ff5100720c */ /* 0x000ff60003f05300 */
[----:B------:R-:W-:Y:S02]  /*76d0*/  @!UPT UIADD3 URZ, UPT, UPT, URZ, URZ, URZ ;  /* 0x000000fffffff290 */ /* 0x000fe4000fffe0ff */
[----:B------:R-:W3:Y:S01]  /*76e0*/  @P0 LDC.64 R2, c[0x0][0xc88] ;  /* 0x00032200ff020b82 */ /* 0x000ee20000000a00 */
[----:B-1----:R-:W-:Y:S04]  /*76f0*/  @P0 IMAD R0, R82, UR52, RZ ;  /* 0x0000003452000c24 */ /* 0x002fe8000f8e02ff */
[----:B---3--:R-:W-:Y:S04]  /*7700*/  @P0 IMAD.WIDE R2, R0, 0x4, R2 ;  /* 0x0000000400020825 */ /* 0x008fe800078e0202 */
[----:B------:R-:W-:Y:S01]  /*7710*/  HFMA2 R0, -RZ, RZ, 0, 5.9604644775390625e-08 ;  /* 0x00000001ff007431 */ /* 0x000fe200000001ff */
[----:B--2--5:R2:W5:Y:S04]  /*7720*/  @P0 LDG.E R41, desc[UR4][R2.64] ;  /* 0x0000000402290981 */ /* 0x024568000c1e1900 */
[----:B------:R-:W-:Y:S01]  /*7730*/  @!P0 PRMT R88, R0, 0x7610, R88 ;  /* 0x0000761000588816 */ /* 0x000fe20000000058 */
[----:B--2---:R-:W3:Y:S06]  /*7740*/  @!P0 LDC R41, c[0x0][0xc80] ;  /* 0x00032000ff298b82 */ /* 0x004eec0000000800 */
.L_x_106:
[----:B------:R-:W-:Y:S05]  /*7750*/  @!P5 BRA `(.L_x_107) ;  /* 0x000000000024d947 */ /* 0x000fea0003800000 */
[----:B------:R-:W-:Y:S01]  /*7760*/  ISETP.NE.U32.AND P0, PT, R76, RZ, PT ;  /* 0x000000ff4c00720c */ /* 0x000fe20003f05070 */
[----:B------:R-:W2:Y:S03]  /*7770*/  LDCU.64 UR4, c[0x0][0x358] ;  /* 0x00006b00ff0477ac */ /* 0x000ea60008000a00 */
[----:B------:R-:W-:Y:S11]  /*7780*/  ISETP.NE.AND.EX P0, PT, R77, RZ, PT, P0 ;  /* 0x000000ff4d00720c */ /* 0x000ff60003f05300 */
[----:B------:R-:W-:Y:S02]  /*7790*/  @!UPT UIADD3 URZ, UPT, UPT, URZ, URZ, URZ ;  /* 0x000000fffffff290 */ /* 0x000fe4000fffe0ff */
[----:B------:R-:W4:Y:S01]  /*77a0*/  @P0 LDC.64 R2, c[0x0][0xca8] ;  /* 0x00032a00ff020b82 */ /* 0x000f220000000a00 */
[----:B-1----:R-:W-:Y:S04]  /*77b0*/  @P0 IMAD R0, R78, UR52, RZ ;  /* 0x000000344e000c24 */ /* 0x002fe8000f8e02ff */
[----:B----4-:R-:W-:Y:S05]  /*77c0*/  @P0 IMAD.WIDE R2, R0, 0x4, R2 ;  /* 0x0000000400020825 */ /* 0x010fea00078e0202 */
[----:B--2--5:R2:W5:Y:S02]  /*77d0*/  @P0 LDG.E R38, desc[UR4][R2.64] ;  /* 0x0000000402260981 */ /* 0x024564000c1e1900 */
[----:B--2---:R-:W4:Y:S02]  /*77e0*/  @!P0 LDC R38, c[0x0][0xca0] ;  /* 0x00032800ff268b82 */ /* 0x004f240000000800 */
.L_x_107:
[----:B---3-5:R-:W-:Y:S01]  /*77f0*/  FSETP.NEU.AND P0, PT, R41, RZ, PT ;  /* 0x000000ff2900720b */ /* 0x028fe20003f0d000 */
[----:B------:R-:W-:Y:S01]  /*7800*/  ULOP3.LUT UR4, UR54, 0x1, URZ, 0x3c, !UPT ;  /* 0x0000000136047892 */ /* 0x000fe2000f8e3cff */
[----:B------:R-:W-:Y:S01]  /*7810*/  SEL R4, RZ, 0xffffffff, P3 ;  /* 0xffffffffff047807 */ /* 0x000fe20001800000 */
[----:B------:R-:W-:Y:S01]  /*7820*/  IMAD.U32 R110, RZ, RZ, UR45 ;  /* 0x0000002dff6e7e24 */ /* 0x000fe2000f8e00ff */
[----:B------:R-:W-:Y:S01]  /*7830*/  @!P4 LOP3.LUT P3, RZ, R88, 0xff, RZ, 0xc0, !PT ;  /* 0x000000ff58ffc812 */ /* 0x000fe2000786c0ff */
[----:B------:R-:W-:Y:S01]  /*7840*/  IMAD.SHL.U32 R85, R97, 0x10, RZ ;  /* 0x0000001061557824 */ /* 0x000fe200078e00ff */
[----:B------:R-:W-:Y:S01]  /*7850*/  @!P4 SEL R3, RZ, 0xffffffff, P0 ;  /* 0xffffffffff03c807 */ /* 0x000fe20000000000 */
[----:B------:R-:W-:Y:S01]  /*7860*/  IMAD.U32 R113, RZ, RZ, UR4 ;  /* 0x00000004ff717e24 */ /* 0x000fe2000f8e00ff */
[----:B------:R-:W-:Y:S01]  /*7870*/  LEA R93, R36, UR46, 0x3 ;  /* 0x0000002e245d7c11 */ /* 0x000fe2000f8e18ff */
[----:B------:R-:W-:Y:S01]  /*7880*/  IMAD.SHL.U32 R110, R110, 0x2000, RZ ;  /* 0x000020006e6e7824 */ /* 0x000fe200078e00ff */
[----:B------:R-:W-:Y:S01]  /*7890*/  @P2 SEL R3, R4, R3, !P3 ;  /* 0x0000000304032207 */ /* 0x000fe20005800000 */
[----:B------:R-:W-:Y:S01]  /*78a0*/  IMAD.SHL.U32 R84, R96, 0x10, RZ ;  /* 0x0000001060547824 */ /* 0x000fe200078e00ff */
[----:B------:R-:W-:Y:S01]  /*78b0*/  SHF.L.U32 R2, R99, 0x1f, RZ ;  /* 0x0000001f63027819 */ /* 0x000fe200000006ff */
[----:B------:R-:W-:Y:S01]  /*78c0*/  IMAD.IADD R86, R101, 0x1, R110 ;  /* 0x0000000165567824 */ /* 0x000fe200078e026e */
[----:B------:R-:W-:Y:S01]  /*78d0*/  @!P4 LOP3.LUT R3, R3, 0x1, RZ, 0xc0, !PT ;  /* 0x000000010303c812 */ /* 0x000fe200078ec0ff */
[----:B------:R-:W-:Y:S01]  /*78e0*/  BSSY B1, `(.L_x_108) ;  /* 0x0000038000017945 */ /* 0x000fe20003800000 */
[----:B------:R-:W-:Y:S01]  /*78f0*/  IMAD.MOV.U32 R111, RZ, RZ, 0x1 ;  /* 0x00000001ff6f7424 */ /* 0x000fe200078e00ff */
[----:B------:R-:W-:Y:S02]  /*7900*/  CS2R R74, SRZ ;  /* 0x00000000004a7805 */ /* 0x000fe4000001ff00 */
[----:B------:R-:W-:Y:S01]  /*7910*/  ISETP.NE.U32.OR P5, PT, R3, 0x1, P4 ;  /* 0x000000010300780c */ /* 0x000fe200027a5470 */
[----:B------:R-:W-:Y:S01]  /*7920*/  IMAD.U32 R3, RZ, RZ, UR45 ;  /* 0x0000002dff037e24 */ /* 0x000fe2000f8e00ff */
[----:B------:R-:W-:Y:S01]  /*7930*/  LOP3.LUT P4, R94, R88, 0xff, RZ, 0xc0, !PT ;  /* 0x000000ff585e7812 */ /* 0x000fe2000788c0ff */
[----:B------:R-:W-:Y:S01]  /*7940*/  IMAD.IADD R87, R86, 0x1, R85 ;  /* 0x0000000156577824 */ /* 0x000fe200078e0255 */
[----:B------:R-:W-:Y:S01]  /*7950*/  P2R R109, PR, RZ, 0x20 ;  /* 0x00000020ff6d7803 */ /* 0x000fe20000000000 */
[----:B------:R-:W-:Y:S01]  /*7960*/  IMAD R39, R36, 0x40, R37 ;  /* 0x0000004024277824 */ /* 0x000fe200078e0225 */
[----:B-1----:R-:W-:Y:S01]  /*7970*/  LEA R0, R3, UR46, 0x3 ;  /* 0x0000002e03007c11 */ /* 0x002fe2000f8e18ff */
[----:B------:R-:W-:Y:S01]  /*7980*/  IMAD.U32 R112, RZ, RZ, UR45 ;  /* 0x0000002dff707e24 */ /* 0x000fe2000f8e00ff */
[----:B------:R-:W-:Y:S02]  /*7990*/  SEL R3, RZ, 0xffffffff, P0 ;  /* 0xffffffffff037807 */ /* 0x000fe40000000000 */
[----:B------:R-:W-:Y:S02]  /*79a0*/  CS2R R72, SRZ ;  /* 0x0000000000487805 */ /* 0x000fe4000001ff00 */
[----:B------:R-:W-:Y:S02]  /*79b0*/  CS2R R66, SRZ ;  /* 0x0000000000427805 */ /* 0x000fe4000001ff00 */
[----:B------:R-:W-:Y:S02]  /*79c0*/  CS2R R64, SRZ ;  /* 0x0000000000407805 */ /* 0x000fe4000001ff00 */
[----:B------:R-:W-:Y:S02]  /*79d0*/  @P1 SEL R3, R4, R3, !P4 ;  /* 0x0000000304031207 */ /* 0x000fe40006000000 */
[----:B------:R-:W-:Y:S02]  /*79e0*/  CS2R R58, SRZ ;  /* 0x00000000003a7805 */ /* 0x000fe4000001ff00 */
[----:B------:R-:W-:Y:S02]  /*79f0*/  @P5 SHF.L.U32 R5, R113, 0x1f, RZ ;  /* 0x0000001f71055819 */ /* 0x000fe400000006ff */
[----:B------:R-:W-:Y:S02]  /*7a00*/  CS2R R56, SRZ ;  /* 0x0000000000387805 */ /* 0x000fe4000001ff00 */
[----:B------:R-:W-:Y:S02]  /*7a10*/  LOP3.LUT R3, R3, 0x1, RZ, 0xc0, !PT ;  /* 0x0000000103037812 */ /* 0x000fe400078ec0ff */
[----:B------:R-:W-:Y:S01]  /*7a20*/  CS2R R50, SRZ ;  /* 0x0000000000327805 */ /* 0x000fe2000001ff00 */
[----:B------:R-:W1:Y:S01]  /*7a30*/  @P5 SYNCS.PHASECHK.TRANS64.TRYWAIT P3, [R0+URZ+0x40], R5 ;  /* 0x00004005000055a7 */ /* 0x000e6200080611ff */
[----:B------:R-:W-:Y:S02]  /*7a40*/  CS2R R48, SRZ ;  /* 0x0000000000307805 */ /* 0x000fe4000001ff00 */
[----:B------:R-:W-:Y:S01]  /*7a50*/  ISETP.NE.U32.AND P0, PT, R3, 0x1, PT ;  /* 0x000000010300780c */ /* 0x000fe20003f05070 */
[----:B------:R-:W-:Y:S02]  /*7a60*/  IMAD.IADD R47, R86, 0x1, R84 ;  /* 0x00000001562f7824 */ /* 0x000fe400078e0254 */
[----:B------:R-:W-:Y:S01]  /*7a70*/  IMAD.IADD R46, R100, 0x1, R87 ;  /* 0x00000001642e7824 */ /* 0x000fe200078e0257 */
[----:B------:R-:W-:Y:S01]  /*7a80*/  P2R R114, PR, RZ, 0x1 ;  /* 0x00000001ff727803 */ /* 0x000fe20000000000 */
[----:B------:R2:W3:Y:S01]  /*7a90*/  SYNCS.PHASECHK.TRANS64.TRYWAIT P2, [R93+URZ+0xa0], R2 ;  /* 0x0000a0025d0075a7 */ /* 0x0004e200080411ff */
[----:B-1----:R-:W-:Y:S01]  /*7aa0*/  @P5 SEL R111, RZ, 0x1, !P3 ;  /* 0x00000001ff6f5807 */ /* 0x002fe20005800000 */
[----:B--2---:R-:W-:Y:S06]  /*7ab0*/  @!P5 BRA `(.L_x_109) ;  /* 0x000000000068d947 */ /* 0x004fec0003800000 */
[----:B------:R-:W-:Y:S01]  /*7ac0*/  ISETP.NE.AND P0, PT, R111, RZ, PT ;  /* 0x000000ff6f00720c */ /* 0x000fe20003f05270 */
[----:B------:R-:W-:Y:S01]  /*7ad0*/  BSSY B0, `(.L_x_110) ;  /* 0x000000d000007945 */ /* 0x000fe20003800000 */
[----:B------:R-:W-:Y:S02]  /*7ae0*/  CS2R R50, SRZ ;  /* 0x0000000000327805 */ /* 0x000fe4000001ff00 */
[----:B------:R-:W-:Y:S02]  /*7af0*/  CS2R R48, SRZ ;  /* 0x0000000000307805 */ /* 0x000fe4000001ff00 */
[----:B------:R-:W-:Y:S02]  /*7b00*/  CS2R R58, SRZ ;  /* 0x00000000003a7805 */ /* 0x000fe4000001ff00 */
[----:B------:R-:W-:Y:S02]  /*7b10*/  CS2R R56, SRZ ;  /* 0x0000000000387805 */ /* 0x000fe4000001ff00 */
[----:B------:R-:W-:Y:S02]  /*7b20*/  CS2R R66, SRZ ;  /* 0x0000000000427805 */ /* 0x000fe4000001ff00 */
[----:B------:R-:W-:Y:S02]  /*7b30*/  CS2R R64, SRZ ;  /* 0x0000000000407805 */ /* 0x000fe4000001ff00 */
[----:B------:R-:W-:Y:S02]  /*7b40*/  CS2R R74, SRZ ;  /* 0x00000000004a7805 */ /* 0x000fe4000001ff00 */
[----:B------:R-:W-:Y:S01]  /*7b50*/  CS2R R72, SRZ ;  /* 0x0000000000487805 */ /* 0x000fe2000001ff00 */
[----:B------:R-:W-:Y:S06]  /*7b60*/  @P0 BRA `(.L_x_111) ;  /* 0x00000000000c0947 */ /* 0x000fec0003800000 */
[----:B------:R-:W-:Y:S04]  /*7b70*/  SHF.L.U32 R3, R113, 0x1f, RZ ;  /* 0x0000001f71037819 */ /* 0x000fe800000006ff */
[----:B------:R-:W1:Y:S02]  /*7b80*/  SYNCS.PHASECHK.TRANS64.TRYWAIT P0, [R0+URZ+0x40], R3 ;  /* 0x00004003000075a7 */ /* 0x000e6400080011ff */
[----:B-1----:R-:W-:Y:S05]  /*7b90*/  @!P0 BRA `(.L_x_112) ;  /* 0x0000002400948947 */ /* 0x002fea0003800000 */
.L_x_111:
[----:B------:R-:W-:Y:S05]  /*7ba0*/  BSYNC B0 ;  /* 0x0000000000007941 */ /* 0x000fea0003800000 */
.L_x_110:
[----:B------:R-:W-:Y:S01]  /*7bb0*/  ISETP.NE.AND P0, PT, R114, RZ, PT ;  /* 0x000000ff7200720c */ /* 0x000fe20003f05270 */
[----:B------:R-:W-:Y:S04]  /*7bc0*/  UIADD3 UR4, UPT, UPT, UR45, 0x1, URZ ;  /* 0x000000012d047890 */ /* 0x000fe8000fffe0ff */
[----:B------:R-:W-:Y:S04]  /*7bd0*/  UISETP.NE.AND UP0, UPT, UR4, 0x3, UPT ;  /* 0x000000030400788c */ /* 0x000fe8000bf05270 */
[----:B------:R-:W-:Y:S02]  /*7be0*/  USEL UR5, URZ, 0x1, UP0 ;  /* 0x00000001ff057887 */ /* 0x000fe40008000000 */
[----:B------:R-:W-:Y:S02]  /*7bf0*/  USEL UR4, UR4, URZ, UP0 ;  /* 0x000000ff04047287 */ /* 0x000fe40008000000 */
[----:B------:R2:W1:Y:S02]  /*7c00*/  @P0 LDS.128 R48, [R86] ;  /* 0x0000000056300984 */ /* 0x0004640000000c00 */
[----:B------:R-:W-:Y:S02]  /*7c10*/  LOP3.LUT R113, R113, UR5, RZ, 0x3c, !PT ;  /* 0x0000000571717c12 */ /* 0x000fe4000f8e3cff */
[----:B------:R2:W1:Y:S01]  /*7c20*/  @P0 LDS.128 R56, [R87+0x10] ;  /* 0x0000100057380984 */ /* 0x0004620000000c00 */
[----:B------:R-:W-:Y:S03]  /*7c30*/  IMAD.U32 R112, RZ, RZ, UR4 ;  /* 0x00000004ff707e24 */ /* 0x000fe6000f8e00ff */
[----:B------:R2:W1:Y:S04]  /*7c40*/  @P0 LDS.128 R64, [R47+0x20] ;  /* 0x000020002f400984 */ /* 0x0004680000000c00 */
[----:B------:R2:W1:Y:S02]  /*7c50*/  @P0 LDS.128 R72, [R46+0x10] ;  /* 0x000010002e480984 */ /* 0x0004640000000c00 */
.L_x_109:
[----:B------:R-:W-:Y:S05]  /*7c60*/  BSYNC B1 ;  /* 0x0000000000017941 */ /* 0x000fea0003800000 */
.L_x_108:
[----:B-1----:R-:W-:Y:S04]  /*7c70*/  SHF.R.U32.HI R0, RZ, 0x15, R39 ;  /* 0x00000015ff007819 */ /* 0x002fe80000011627 */
[----:B------:R-:W-:Y:S01]  /*7c80*/  LOP3.LUT P0, RZ, R0, 0x3, R89, 0x48, !PT ;  /* 0x0000000300ff7812 */ /* 0x000fe20007804859 */
[----:B------:R-:W-:Y:S01]  /*7c90*/  @!UPT UIADD3 URZ, UPT, UPT, URZ, URZ, URZ ;  /* 0x000000fffffff290 */ /* 0x000fe2000fffe0ff */
[----:B---3--:R-:W-:Y:S11]  /*7ca0*/  @P2 BRA `(.L_x_113) ;  /* 0x0000000000082947 */ /* 0x008ff60003800000 */
[----:B------:R-:W1:Y:S02]  /*7cb0*/  SYNCS.PHASECHK.TRANS64.TRYWAIT P1, [R93+URZ+0xa0], R2 ;  /* 0x0000a0025d0075a7 */ /* 0x000e6400080211ff */
[----:B-1----:R-:W-:Y:S05]  /*7cc0*/  @!P1 BRA `(.L_x_114) ;  /* 0x00000024005c9947 */ /* 0x002fea0003800000 */
.L_x_113:
[----:B------:R-:W-:Y:S05]  /*7cd0*/  @!P0 BRA `(.L_x_115) ;  /* 0x0000000000408947 */ /* 0x000fea0003800000 */
[----:B------:R-:W3:Y:S01]  /*7ce0*/  LDCU.64 UR8, c[0x4][0x70] ;  /* 0x01000e00ff0877ac */ /* 0x000ee20008000a00 */
[----:B------:R-:W-:Y:S01]  /*7cf0*/  MOV R3, 0x0 ;  /* 0x0000000000037802 */ /* 0x000fe20000000f00 */
[----:B------:R-:W-:Y:S02]  /*7d00*/  HFMA2 R12, -RZ, RZ, 0, 5.9604644775390625e-08 ;  /* 0x00000001ff0c7431 */ /* 0x000fe400000001ff */
[----:B------:R-:W-:Y:S02]  /*7d10*/  IMAD.MOV.U32 R8, RZ, RZ, 0x192 ;  /* 0x00000192ff087424 */ /* 0x000fe400078e00ff */
[----:B------:R-:W-:Y:S01]  /*7d20*/  IMAD.MOV.U32 R13, RZ, RZ, RZ ;  /* 0x000000ffff0d7224 */ /* 0x000fe200078e00ff */
[----:B------:R-:W5:Y:S01]  /*7d30*/  LDCU.64 UR6, c[0x4][0x78] ;  /* 0x01000f00ff0677ac */ /* 0x000f620008000a00 */
[----:B-1----:R-:W1:Y:S01]  /*7d40*/  LDC.64 R2, c[0x4][R3] ;  /* 0x0100000003027b82 */ /* 0x002e620000000a00 */
[----:B------:R-:W2:Y:S01]  /*7d50*/  LDCU.64 UR4, c[0x4][0x10] ;  /* 0x01000200ff0477ac */ /* 0x000ea20008000a00 */
[----:B---3--:R-:W-:Y:S01]  /*7d60*/  MOV R5, UR9 ;  /* 0x0000000900057c02 */ /* 0x008fe20008000f00 */
[----:B------:R-:W-:Y:S01]  /*7d70*/  IMAD.U32 R4, RZ, RZ, UR8 ;  /* 0x00000008ff047e24 */ /* 0x000fe2000f8e00ff */
[----:B-----5:R-:W-:Y:S01]  /*7d80*/  MOV R7, UR7 ;  /* 0x0000000700077c02 */ /* 0x020fe20008000f00 */
[----:B------:R-:W-:Y:S01]  /*7d90*/  IMAD.U32 R6, RZ, RZ, UR6 ;  /* 0x00000006ff067e24 */ /* 0x000fe2000f8e00ff */
[----:B--2---:R-:W-:Y:S01]  /*7da0*/  MOV R11, UR5 ;  /* 0x00000005000b7c02 */ /* 0x004fe20008000f00 */
[----:B------:R-:W-:Y:S02]  /*7db0*/  IMAD.U32 R10, RZ, RZ, UR4 ;  /* 0x00000004ff0a7e24 */ /* 0x000fe4000f8e00ff */
[----:B------:R-:W-:Y:S07]  /*7dc0*/  LEPC R20, `(.L_x_115) ;  /* 0x000000001014794e */ /* 0x000fee0000000000 */
[----:B-1--4-:R-:W-:Y:S05]  /*7dd0*/  CALL.ABS.NOINC R2 ;  /* 0x0000000002007343 */ /* 0x012fea0003c00000 */
.L_x_115:
[C---:B------:R-:W-:Y:S01]  /*7de0*/  SHF.L.U32 R40, R48.reuse, 0x10, RZ ;  /* 0x0000001030287819 */ /* 0x040fe200000006ff */
[----:B------:R-:W-:Y:S05]  /*7df0*/  WARPSYNC.ALL ;  /* 0x0000000000007948 */ /* 0x000fea0003800000 */
[----:B------:R-:W-:Y:S01]  /*7e00*/  R2UR UR4, R39 ;  /* 0x00000000270472ca */ /* 0x000fe200000e0000 */
[----:B------:R-:W-:Y:S01]  /*7e10*/  BSSY.RECONVERGENT B0, `(.L_x_116) ;  /* 0x0000087000007945 */ /* 0x000fe20003800200 */
[----:B------:R-:W-:Y:S02]  /*7e20*/  LOP3.LUT R43, R48, 0xffff0000, RZ, 0xc0, !PT ;  /* 0xffff0000302b7812 */ /* 0x000fe400078ec0ff */
[----:B------:R-:W-:Y:S02]  /*7e30*/  SHF.L.U32 R42, R49, 0x10, RZ ;  /* 0x00000010312a7819 */ /* 0x000fe400000006ff */
[----:B------:R-:W-:Y:S02]  /*7e40*/  SHF.L.U32 R45, R51, 0x10, RZ ;  /* 0x00000010332d7819 */ /* 0x000fe400000006ff */
[----:B------:R-:W-:Y:S02]  /*7e50*/  LOP3.LUT R44, R75, 0xffff0000, RZ, 0xc0, !PT ;  /* 0xffff00004b2c7812 */ /* 0x000fe400078ec0ff */
[----:B------:R-:W-:Y:S03]  /*7e60*/  ISETP.NE.AND P0, PT, R102, RZ, PT ;  /* 0x000000ff6600720c */ /* 0x000fe60003f05270 */
[----:B------:R-:W4:Y:S02]  /*7e70*/  LDTM.x32 R4, tmem[UR4] ;  /* 0x00000004000479ee */ /* 0x000f2400082c0000 */
[C---:B----4-:R-:W-:Y:S01]  /*7e80*/  FMUL R0, R38.reuse, R4 ;  /* 0x0000000426007220 */ /* 0x050fe20000400000 */
[C---:B-1----:R-:W-:Y:S01]  /*7e90*/  FMUL R2, R38.reuse, R5 ;  /* 0x0000000526027220 */ /* 0x042fe20000400000 */
[C---:B------:R-:W-:Y:S01]  /*7ea0*/  FMUL R3, R38.reuse, R6 ;  /* 0x0000000626037220 */ /* 0x040fe20000400000 */
[----:B------:R-:W-:Y:S01]  /*7eb0*/  FMUL R7, R38, R7 ;  /* 0x0000000726077220 */ /* 0x000fe20000400000 */
[----:B------:R-:W-:Y:S01]  /*7ec0*/  FFMA R0, R41, R40, R0 ;  /* 0x0000002829007223 */ /* 0x000fe20000000000 */
[----:B------:R-:W-:Y:S01]  /*7ed0*/  LOP3.LUT R40, R49, 0xffff0000, RZ, 0xc0, !PT ;  /* 0xffff000031287812 */ /* 0x000fe200078ec0ff */
[C---:B------:R-:W-:Y:S01]  /*7ee0*/  FFMA R2, R41.reuse, R43, R2 ;  /* 0x0000002b29027223 */ /* 0x040fe20000000002 */
[C---:B------:R-:W-:Y:S01]  /*7ef0*/  SHF.L.U32 R43, R50.reuse, 0x10, RZ ;  /* 0x00000010322b7819 */ /* 0x040fe200000006ff */
[C---:B------:R-:W-:Y:S01]  /*7f00*/  FFMA R3, R41.reuse, R42, R3 ;  /* 0x0000002a29037223 */ /* 0x040fe20000000003 */
[----:B------:R-:W-:Y:S01]  /*7f10*/  LOP3.LUT R42, R50, 0xffff0000, RZ, 0xc0, !PT ;  /* 0xffff0000322a7812 */ /* 0x000fe200078ec0ff */
[----:B------:R-:W-:Y:S01]  /*7f20*/  FMUL R4, R38, R8 ;  /* 0x0000000826047220 */ /* 0x000fe20000400000 */
[----:B------:R-:W-:Y:S01]  /*7f30*/  F2FP.BF16.F32.PACK_AB R52, R2, R0 ;  /* 0x000000000234723e */ /* 0x000fe200000010ff */
[----:B------:R-:W-:Y:S01]  /*7f40*/  FFMA R7, R41, R40, R7 ;  /* 0x0000002829077223 */ /* 0x000fe20000000007 */
[----:B------:R-:W-:Y:S01]  /*7f50*/  LOP3.LUT R40, R51, 0xffff0000, RZ, 0xc0, !PT ;  /* 0xffff000033287812 */ /* 0x000fe200078ec0ff */
[C---:B------:R-:W-:Y:S01]  /*7f60*/  FMUL R5, R38.reuse, R9 ;  /* 0x0000000926057220 */ /* 0x040fe20000400000 */
[C---:B------:R-:W-:Y:S01]  /*7f70*/  FMUL R6, R38.reuse, R10 ;  /* 0x0000000a26067220 */ /* 0x040fe20000400000 */
[----:B------:R-:W-:Y:S01]  /*7f80*/  FMUL R11, R38, R11 ;  /* 0x0000000b260b7220 */ /* 0x000fe20000400000 */
[----:B------:R-:W-:Y:S01]  /*7f90*/  F2FP.BF16.F32.PACK_AB R53, R7, R3 ;  /* 0x000000030735723e */ /* 0x000fe200000010ff */
[C---:B------:R-:W-:Y:S01]  /*7fa0*/  FFMA R4, R41.reuse, R43, R4 ;  /* 0x0000002b29047223 */ /* 0x040fe20000000004 */
[C---:B------:R-:W-:Y:S01]  /*7fb0*/  SHF.L.U32 R43, R56.reuse, 0x10, RZ ;  /* 0x00000010382b7819 */ /* 0x040fe200000006ff */
[----:B------:R-:W-:Y:S01]  /*7fc0*/  FFMA R5, R41, R42, R5 ;  /* 0x0000002a29057223 */ /* 0x000fe20000000005 */
[----:B------:R-:W-:Y:S01]  /*7fd0*/  LOP3.LUT R42, R57, 0xffff0000, RZ, 0xc0, !PT ;  /* 0xffff0000392a7812 */ /* 0x000fe200078ec0ff */
[----:B------:R-:W-:Y:S01]  /*7fe0*/  FFMA R6, R41, R45, R6 ;  /* 0x0000002d29067223 */ /* 0x000fe20000000006 */
[----:B------:R-:W-:Y:S01]  /*7ff0*/  SHF.L.U32 R45, R57, 0x10, RZ ;  /* 0x00000010392d7819 */ /* 0x000fe200000006ff */
[----:B------:R-:W-:Y:S01]  /*8000*/  FFMA R11, R41, R40, R11 ;  /* 0x00000028290b7223 */ /* 0x000fe2000000000b */
[----:B------:R-:W-:Y:S01]  /*8010*/  LOP3.LUT R40, R56, 0xffff0000, RZ, 0xc0, !PT ;  /* 0xffff000038287812 */ /* 0x000fe200078ec0ff */
[C---:B------:R-:W-:Y:S01]  /*8020*/  FMUL R8, R38.reuse, R12 ;  /* 0x0000000c26087220 */ /* 0x040fe20000400000 */
[----:B------:R-:W-:Y:S01]  /*8030*/  F2FP.BF16.F32.PACK_AB R54, R5, R4 ;  /* 0x000000040536723e */ /* 0x000fe200000010ff */
[C---:B------:R-:W-:Y:S01]  /*8040*/  FMUL R9, R38.reuse, R13 ;  /* 0x0000000d26097220 */ /* 0x040fe20000400000 */
[----:B------:R-:W-:Y:S01]  /*8050*/  F2FP.BF16.F32.PACK_AB R55, R11, R6 ;  /* 0x000000060b37723e */ /* 0x000fe200000010ff */
[C---:B------:R-:W-:Y:S01]  /*8060*/  FMUL R10, R38.reuse, R14 ;  /* 0x0000000e260a7220 */ /* 0x040fe20000400000 */
[----:B------:R-:W-:Y:S01]  /*8070*/  FMUL R15, R38, R15 ;  /* 0x0000000f260f7220 */ /* 0x000fe20000400000 */
[----:B------:R-:W-:Y:S01]  /*8080*/  FFMA R8, R41, R43, R8 ;  /* 0x0000002b29087223 */ /* 0x000fe20000000008 */
[----:B------:R-:W-:Y:S01]  /*8090*/  SHF.L.U32 R43, R59, 0x10, RZ ;  /* 0x000000103b2b7819 */ /* 0x000fe200000006ff */
[C---:B------:R-:W-:Y:S01]  /*80a0*/  FFMA R9, R41.reuse, R40, R9 ;  /* 0x0000002829097223 */ /* 0x040fe20000000009 */
[C---:B------:R-:W-:Y:S01]  /*80b0*/  SHF.L.U32 R40, R58.reuse, 0x10, RZ ;  /* 0x000000103a287819 */ /* 0x040fe200000006ff */
        /* <DEDUP_REMOVED lines=8> */
[----:B------:R-:W-:Y:S01]  /*8140*/  FMUL R14, R38, R18 ;  /* 0x00000012260e7220 */ /* 0x000fe20000400000 */
[----:B------:R-:W-:Y:S01]  /*8150*/  FFMA R12, R41, R40, R12 ;  /* 0x00000028290c7223 */ /* 0x000fe2000000000c */
[----:B------:R-:W-:Y:S01]  /*8160*/  LOP3.LUT R40, R59, 0xffff0000, RZ, 0xc0, !PT ;  /* 0xffff00003b287812 */ /* 0x000fe200078ec0ff */
[C---:B------:R-:W-:Y:S01]  /*8170*/  FFMA R13, R41.reuse, R42, R13 ;  /* 0x0000002a290d7223 */ /* 0x040fe2000000000d */
[----:B------:R-:W-:Y:S01]  /*8180*/  LOP3.LUT R42, R64, 0xffff0000, RZ, 0xc0, !PT ;  /* 0xffff0000402a7812 */ /* 0x000fe200078ec0ff */
[----:B------:R-:W-:Y:S01]  /*8190*/  FMUL R19, R38, R19 ;  /* 0x0000001326137220 */ /* 0x000fe20000400000 */
[----:B------:R-:W-:Y:S01]  /*81a0*/  FFMA R14, R41, R43, R14 ;  /* 0x0000002b290e7223 */ /* 0x000fe2000000000e */
[----:B------:R-:W-:Y:S01]  /*81b0*/  SHF.L.U32 R43, R64, 0x10, RZ ;  /* 0x00000010402b7819 */ /* 0x000fe200000006ff */
[----:B------:R1:W-:Y:S01]  /*81c0*/  STS.128 [R86], R52 ;  /* 0x0000003456007388 */ /* 0x0003e20000000c00 */
[----:B------:R-:W-:Y:S01]  /*81d0*/  F2FP.BF16.F32.PACK_AB R62, R13, R12 ;  /* 0x0000000c0d3e723e */ /* 0x000fe200000010ff */
[C---:B------:R-:W-:Y:S01]  /*81e0*/  FMUL R16, R38.reuse, R20 ;  /* 0x0000001426107220 */ /* 0x040fe20000400000 */
        /* <DEDUP_REMOVED lines=8> */
[C---:B------:R-:W-:Y:S01]  /*8270*/  FFMA R17, R41.reuse, R42, R17 ;  /* 0x0000002a29117223 */ /* 0x040fe20000000011 */
[----:B------:R-:W-:Y:S01]  /*8280*/  FFMA R18, R41, R45, R18 ;  /* 0x0000002d29127223 */ /* 0x000fe20000000012 */
[----:B------:R1:W-:Y:S01]  /*8290*/  STS.128 [R87+0x10], R60 ;  /* 0x0000103c57007388 */ /* 0x0003e20000000c00 */
[----:B------:R-:W-:Y:S01]  /*82a0*/  SHF.L.U32 R45, R67, 0x10, RZ ;  /* 0x00000010432d7819 */ /* 0x000fe200000006ff */
[----:B------:R-:W-:Y:S01]  /*82b0*/  FFMA R23, R41, R40, R23 ;  /* 0x0000002829177223 */ /* 0x000fe20000000017 */
[----:B------:R-:W-:Y:S01]  /*82c0*/  LOP3.LUT R40, R66, 0xffff0000, RZ, 0xc0, !PT ;  /* 0xffff000042287812 */ /* 0x000fe200078ec0ff */
[C---:B------:R-:W-:Y:S01]  /*82d0*/  FMUL R20, R38.reuse, R24 ;  /* 0x0000001826147220 */ /* 0x040fe20000400000 */
[----:B------:R-:W-:Y:S01]  /*82e0*/  LOP3.LUT R42, R67, 0xffff0000, RZ, 0xc0, !PT ;  /* 0xffff0000432a7812 */ /* 0x000fe200078ec0ff */
[C---:B------:R-:W-:Y:S01]  /*82f0*/  FMUL R21, R38.reuse, R25 ;  /* 0x0000001926157220 */ /* 0x040fe20000400000 */
[----:B------:R-:W-:Y:S01]  /*8300*/  F2FP.BF16.F32.PACK_AB R68, R17, R16 ;  /* 0x000000101144723e */ /* 0x000fe200000010ff */
[C---:B------:R-:W-:Y:S01]  /*8310*/  FMUL R22, R38.reuse, R26 ;  /* 0x0000001a26167220 */ /* 0x040fe20000400000 */
[----:B------:R-:W-:Y:S01]  /*8320*/  FMUL R27, R38, R27 ;  /* 0x0000001b261b7220 */ /* 0x000fe20000400000 */
[C---:B------:R-:W-:Y:S01]  /*8330*/  FFMA R20, R41.reuse, R43, R20 ;  /* 0x0000002b29147223 */ /* 0x040fe20000000014 */
[C---:B------:R-:W-:Y:S01]  /*8340*/  FFMA R21, R41.reuse, R40, R21 ;  /* 0x0000002829157223 */ /* 0x040fe20000000015 */
[C---:B------:R-:W-:Y:S01]  /*8350*/  FFMA R22, R41.reuse, R45, R22 ;  /* 0x0000002d29167223 */ /* 0x040fe20000000016 */
[----:B------:R-:W-:Y:S01]  /*8360*/  FFMA R27, R41, R42, R27 ;  /* 0x0000002a291b7223 */ /* 0x000fe2000000001b */
[----:B------:R-:W-:Y:S01]  /*8370*/  SHF.L.U32 R40, R72, 0x10, RZ ;  /* 0x0000001048287819 */ /* 0x000fe200000006ff */
[----:B------:R-:W-:Y:S01]  /*8380*/  FMUL R24, R38, R28 ;  /* 0x0000001c26187220 */ /* 0x000fe20000400000 */
[----:B------:R-:W-:Y:S01]  /*8390*/  LOP3.LUT R42, R72, 0xffff0000, RZ, 0xc0, !PT ;  /* 0xffff0000482a7812 */ /* 0x000fe200078ec0ff */
[C---:B------:R-:W-:Y:S01]  /*83a0*/  FMUL R25, R38.reuse, R29 ;  /* 0x0000001d26197220 */ /* 0x040fe20000400000 */
[----:B------:R-:W-:Y:S01]  /*83b0*/  SHF.L.U32 R43, R73, 0x10, RZ ;  /* 0x00000010492b7819 */ /* 0x000fe200000006ff */
[C---:B------:R-:W-:Y:S01]  /*83c0*/  FMUL R26, R38.reuse, R30 ;  /* 0x0000001e261a7220 */ /* 0x040fe20000400000 */
[C---:B------:R-:W-:Y:S01]  /*83d0*/  FFMA R24, R41.reuse, R40, R24 ;  /* 0x0000002829187223 */ /* 0x040fe20000000018 */
[----:B------:R-:W-:Y:S01]  /*83e0*/  FFMA R25, R41, R42, R25 ;  /* 0x0000002a29197223 */ /* 0x000fe20000000019 */
[----:B------:R-:W-:Y:S01]  /*83f0*/  LOP3.LUT R40, R73, 0xffff0000, RZ, 0xc0, !PT ;  /* 0xffff000049287812 */ /* 0x000fe200078ec0ff */
[----:B------:R-:W-:Y:S01]  /*8400*/  FFMA R26, R41, R43, R26 ;  /* 0x0000002b291a7223 */ /* 0x000fe2000000001a */
[----:B------:R-:W-:Y:S01]  /*8410*/  FMUL R31, R38, R31 ;  /* 0x0000001f261f7220 */ /* 0x000fe20000400000 */
[----:B------:R-:W-:Y:S01]  /*8420*/  SHF.L.U32 R43, R74, 0x10, RZ ;  /* 0x000000104a2b7819 */ /* 0x000fe200000006ff */
[----:B------:R-:W-:Y:S01]  /*8430*/  FMUL R28, R38, R32 ;  /* 0x00000020261c7220 */ /* 0x000fe20000400000 */
[----:B------:R-:W-:Y:S01]  /*8440*/  LOP3.LUT R42, R74, 0xffff0000, RZ, 0xc0, !PT ;  /* 0xffff00004a2a7812 */ /* 0x000fe200078ec0ff */
[C---:B------:R-:W-:Y:S01]  /*8450*/  FMUL R29, R38.reuse, R33 ;  /* 0x00000021261d7220 */ /* 0x040fe20000400000 */
[----:B------:R-:W-:Y:S01]  /*8460*/  SHF.L.U32 R45, R75, 0x10, RZ ;  /* 0x000000104b2d7819 */ /* 0x000fe200000006ff */
[C---:B------:R-:W-:Y:S01]  /*8470*/  FMUL R30, R38.reuse, R34 ;  /* 0x00000022261e7220 */ /* 0x040fe20000400000 */
[----:B------:R-:W-:Y:S01]  /*8480*/  FFMA R31, R41, R40, R31 ;  /* 0x00000028291f7223 */ /* 0x000fe2000000001f */
[----:B------:R-:W-:Y:S01]  /*8490*/  FMUL R35, R38, R35 ;  /* 0x0000002326237220 */ /* 0x000fe20000400000 */
[----:B------:R-:W-:Y:S01]  /*84a0*/  F2FP.BF16.F32.PACK_AB R69, R23, R18 ;  /* 0x000000121745723e */ /* 0x000fe200000010ff */
[----:B------:R-:W-:Y:S01]  /*84b0*/  FFMA R28, R41, R43, R28 ;  /* 0x0000002b291c7223 */ /* 0x000fe2000000001c */
[----:B------:R-:W-:Y:S01]  /*84c0*/  F2FP.BF16.F32.PACK_AB R70, R21, R20 ;  /* 0x000000141546723e */ /* 0x000fe200000010ff */
[----:B------:R-:W-:Y:S01]  /*84d0*/  FFMA R29, R41, R42, R29 ;  /* 0x0000002a291d7223 */ /* 0x000fe2000000001d */
[----:B------:R-:W-:Y:S01]  /*84e0*/  F2FP.BF16.F32.PACK_AB R71, R27, R22 ;  /* 0x000000161b47723e */ /* 0x000fe200000010ff */
[C---:B------:R-:W-:Y:S01]  /*84f0*/  FFMA R30, R41.reuse, R45, R30 ;  /* 0x0000002d291e7223 */ /* 0x040fe2000000001e */
[----:B------:R-:W-:Y:S01]  /*8500*/  FFMA R35, R41, R44, R35 ;  /* 0x0000002c29237223 */ /* 0x000fe20000000023 */
[----:B------:R-:W-:Y:S02]  /*8510*/  F2FP.BF16.F32.PACK_AB R104, R25, R24 ;  /* 0x000000181968723e */ /* 0x000fe400000010ff */
[----:B------:R1:W-:Y:S01]  /*8520*/  STS.128 [R47+0x20], R68 ;  /* 0x000020442f007388 */ /* 0x0003e20000000c00 */
[----:B------:R-:W-:Y:S02]  /*8530*/  F2FP.BF16.F32.PACK_AB R105, R31, R26 ;  /* 0x0000001a1f69723e */ /* 0x000fe400000010ff */
[----:B------:R-:W-:Y:S02]  /*8540*/  F2FP.BF16.F32.PACK_AB R106, R29, R28 ;  /* 0x0000001c1d6a723e */ /* 0x000fe400000010ff */
[----:B------:R-:W-:Y:S05]  /*8550*/  F2FP.BF16.F32.PACK_AB R107, R35, R30 ;  /* 0x0000001e236b723e */ /* 0x000fea00000010ff */
[----:B------:R1:W-:Y:S01]  /*8560*/  STS.128 [R46+0x10], R104 ;  /* 0x000010682e007388 */ /* 0x0003e20000000c00 */
[----:B------:R-:W-:Y:S01]  /*8570*/  @!PT LDS RZ, [RZ] ;  /* 0x00000000fffff984 */ /* 0x000fe20000000800 */
[----:B------:R-:W-:Y:S01]  /*8580*/  @!PT LDS RZ, [RZ] ;  /* 0x00000000fffff984 */ /* 0x000fe20000000800 */
[----:B------:R-:W-:Y:S01]  /*8590*/  @!PT LDS RZ, [RZ] ;  /* 0x00000000fffff984 */ /* 0x000fe20000000800 */
[----:B------:R-:W-:Y:S01]  /*85a0*/  @!PT LDS RZ, [RZ] ;  /* 0x00000000fffff984 */ /* 0x000fe20000000800 */
[----:B------:R3:W-:Y:S07]  /*85b0*/  MEMBAR.ALL.CTA ;  /* 0x0000000000007992 */ /* 0x0007ee0000008000 */
[----:B---3--:R-:W3:Y:S02]  /*85c0*/  FENCE.VIEW.ASYNC.S ;  /* 0x00000000000073c6 */ /* 0x008ee40000000000 */
[----:B---3--:R-:W-:Y:S06]  /*85d0*/  BAR.SYNC.DEFER_BLOCKING 0x1, 0x80 ;  /* 0x0042000000007b1d */ /* 0x008fec0000010000 */
[----:B------:R-:W-:Y:S05]  /*85e0*/  @P0 BRA `(.L_x_117) ;  /* 0x0000000000240947 */ /* 0x000fea0003800000 */
[----:B------:R-:W3:Y:S01]  /*85f0*/  LDCU.64 UR6, c[0x0][0x348] ;  /* 0x00006900ff0677ac */ /* 0x000ee20008000a00 */
[----:B------:R-:W-:Y:S01]  /*8600*/  R2UR UR5, R110 ;  /* 0x000000006e0572ca */ /* 0x000fe200000e0000 */
[----:B------:R-:W-:Y:S11]  /*8610*/  UMOV UR51, UR52 ;  /* 0x0000003400337c82 */ /* 0x000ff60008000000 */
[----:B------:R-:W-:Y:S01]  /*8620*/  @!UPT UIADD3 URZ, UPT, UPT, URZ, URZ, URZ ;  /* 0x000000fffffff290 */ /* 0x000fe2000fffe0ff */
[----:B------:R-:W-:Y:S02]  /*8630*/  UIADD3 UR48, UPT, UPT, UR46, 0x200, UR5 ;  /* 0x000002002e307890 */ /* 0x000fe4000fffe005 */
[----:B---3--:R-:W-:Y:S04]  /*8640*/  UIADD3 UR4, UP0, UPT, UR6, 0xa80, URZ ;  /* 0x00000a8006047890 */ /* 0x008fe8000ff1e0ff */
[----:B------:R-:W-:Y:S09]  /*8650*/  UIADD3.X UR5, UPT, UPT, URZ, UR7, URZ, UP0, !UPT ;  /* 0x00000007ff057290 */ /* 0x000ff200087fe4ff */
[----:B------:R3:W-:Y:S02]  /*8660*/  UTMASTG.3D [UR48], [UR4] ;  /* 0x00000030040073b5 */ /* 0x0007e40008010000 */
[----:B---3--:R0:W-:Y:S02]  /*8670*/  UTMACMDFLUSH ;  /* 0x00000000000079b7 */ /* 0x0081e40000000000 */
.L_x_117:
[----:B------:R-:W-:Y:S05]  /*8680*/  BSYNC.RECONVERGENT B0 ;  /* 0x0000000000007941 */ /* 0x000fea0003800200 */
.L_x_116:
[----:B------:R-:W-:Y:S01]  /*8690*/  UIADD3 UR43, UPT, UPT, UR45, 0x1, URZ ;  /* 0x000000012d2b7890 */ /* 0x000fe2000fffe0ff */
[----:B------:R-:W-:Y:S03]  /*86a0*/  BSSY.RECONVERGENT B0, `(.L_x_118) ;  /* 0x0000005000007945 */ /* 0x000fe60003800200 */
[----:B------:R-:W-:Y:S04]  /*86b0*/  UISETP.NE.AND UP0, UPT, UR43, 0x3, UPT ;  /* 0x000000032b00788c */ /* 0x000fe8000bf05270 */
[----:B------:R-:W-:Y:S01]  /*86c0*/  USEL UR44, UR43, URZ, UP0 ;  /* 0x000000ff2b2c7287 */ /* 0x000fe20008000000 */
[----:B------:R-:W-:Y:S11]  /*86d0*/  @P0 BRA `(.L_x_119) ;  /* 0x0000000000040947 */ /* 0x000ff60003800000 */
[----:B------:R-:W-:Y:S04]  /*86e0*/  DEPBAR.LE SB0, 0x1 ;  /* 0x000080400000791a */ /* 0x000fe80000000000 */
.L_x_119:
[----:B------:R-:W-:Y:S05]  /*86f0*/  BSYNC.RECONVERGENT B0 ;  /* 0x0000000000007941 */ /* 0x000fea0003800200 */
.L_x_118:
[----:B------:R-:W-:Y:S01]  /*8700*/  BAR.SYNC.DEFER_BLOCKING 0x1, 0x80 ;  /* 0x0042000000007b1d */ /* 0x000fe20000010000 */
[----:B------:R-:W-:Y:S01]  /*8710*/  ISETP.NE.AND P1, PT, R109, RZ, PT ;  /* 0x000000ff6d00720c */ /* 0x000fe20003f25270 */
[----:B------:R-:W-:Y:S01]  /*8720*/  UISETP.NE.AND UP0, UPT, UR53, URZ, UPT ;  /* 0x000000ff3500728c */ /* 0x000fe2000bf05270 */
[----:B------:R-:W-:Y:S11]  /*8730*/  LEA R2, R112, UR46, 0x3 ;  /* 0x0000002e70027c11 */ /* 0x000ff6000f8e18ff */
[----:B------:R-:W-:Y:S01]  /*8740*/  @P1 SHF.L.U32 R3, R113, 0x1f, RZ ;  /* 0x0000001f71031819 */ /* 0x000fe200000006ff */
[----:B------:R-:W-:Y:S06]  /*8750*/  BRA.U !UP0, `(.L_x_120) ;  /* 0x0000000108287547 */ /* 0x000fec000b800000 */
[----:B------:R-:W-:Y:S01]  /*8760*/  R2UR UR4, R92 ;  /* 0x000000005c0472ca */ /* 0x000fe200000e0000 */
[----:B------:R-:W-:Y:S05]  /*8770*/  IMAD.U32 R5, RZ, RZ, UR47 ;  /* 0x0000002fff057e24 */ /* 0x000fea000f8e00ff */
[----:B------:R-:W-:Y:S05]  /*8780*/  @P1 LEA R5, R5, UR46, 0x3 ;  /* 0x0000002e05051c11 */ /* 0x000fea000f8e18ff */
[----:B------:R-:W-:Y:S02]  /*8790*/  @P1 VIADD R5, R5, 0x58 ;  /* 0x0000005805051836 */ /* 0x000fe40000000000 */
[----:B------:R-:W-:Y:S01]  /*87a0*/  IMAD.U32 R0, RZ, RZ, UR4 ;  /* 0x00000004ff007e24 */ /* 0x000fe2000f8e00ff */
[----:B------:R-:W-:Y:S04]  /*87b0*/  UIADD3 UR4, UPT, UPT, UR47, 0x1, URZ ;  /* 0x000000012f047890 */ /* 0x000fe8000fffe0ff */
[----:B------:R-:W-:Y:S01]  /*87c0*/  @P1 PRMT R0, R0, 0x654, R5 ;  /* 0x0000065400001816 */ /* 0x000fe20000000005 */
[----:B------:R-:W-:Y:S03]  /*87d0*/  UISETP.NE.AND UP0, UPT, UR4, 0x3, UPT ;  /* 0x000000030400788c */ /* 0x000fe6000bf05270 */
[----:B------:R3:W-:Y:S01]  /*87e0*/  @P1 SYNCS.ARRIVE.TRANS64.RED.A1T0 RZ, [R0+URZ], RZ ;  /* 0x000000ff00ff19a7 */ /* 0x0007e200081004ff */
[----:B------:R-:W-:Y:S07]  /*87f0*/  USEL UR47, UR4, URZ, UP0 ;  /* 0x000000ff042f7287 */ /* 0x000fee0008000000 */
.L_x_120:
[----:B------:R-:W4:Y:S01]  /*8800*/  @P1 SYNCS.PHASECHK.TRANS64.TRYWAIT P0, [R2+URZ+0x40], R3 ;  /* 0x00004003020015a7 */ /* 0x000f2200080011ff */
[----:B------:R-:W-:Y:S01]  /*8810*/  BSSY B1, `(.L_x_121) ;  /* 0x0000015000017945 */ /* 0x000fe20003800000 */
[----:B----4-:R-:W-:Y:S03]  /*8820*/  @P1 SEL R111, RZ, 0x1, !P0 ;  /* 0x00000001ff6f1807 */ /* 0x010fe60004000000 */
[----:B------:R-:W-:Y:S05]  /*8830*/  @!P1 BRA `(.L_x_122) ;  /* 0x0000000000489947 */ /* 0x000fea0003800000 */
[----:B------:R-:W-:Y:S01]  /*8840*/  ISETP.NE.AND P1, PT, R114, RZ, PT ;  /* 0x000000ff7200720c */ /* 0x000fe20003f25270 */
[----:B------:R-:W-:Y:S01]  /*8850*/  BSSY B0, `(.L_x_123) ;  /* 0x000000a000007945 */ /* 0x000fe20003800000 */
[----:B------:R-:W-:Y:S11]  /*8860*/  ISETP.NE.AND P0, PT, R111, RZ, PT ;  /* 0x000000ff6f00720c */ /* 0x000ff60003f05270 */
[----:B------:R-:W-:Y:S04]  /*8870*/  @P1 IMAD R112, R112, 0x2000, R101 ;  /* 0x0000200070701824 */ /* 0x000fe800078e0265 */
[----:B------:R-:W-:Y:S01]  /*8880*/  @P1 IMAD.IADD R5, R85, 0x1, R112 ;  /* 0x0000000155051824 */ /* 0x000fe200078e0270 */
[----:B------:R-:W-:Y:S03]  /*8890*/  @P1 IADD3 R3, PT, PT, R84, R112, RZ ;  /* 0x0000007054031210 */ /* 0x000fe60007ffe0ff */
[----:B---3--:R-:W-:Y:S01]  /*88a0*/  @P1 IMAD.IADD R0, R100, 0x1, R5 ;  /* 0x0000000164001824 */ /* 0x008fe200078e0205 */
[----:B------:R-:W-:Y:S06]  /*88b0*/  @P0 BRA `(.L_x_124) ;  /* 0x00000000000c0947 */ /* 0x000fec0003800000 */
[----:B------:R-:W-:Y:S04]  /*88c0*/  SHF.L.U32 R113, R113, 0x1f, RZ ;  /* 0x0000001f71717819 */ /* 0x000fe800000006ff */
[----:B------:R-:W3:Y:S02]  /*88d0*/  SYNCS.PHASECHK.TRANS64.TRYWAIT P0, [R2+URZ+0x40], R113 ;  /* 0x00004071020075a7 */ /* 0x000ee400080011ff */
[----:B---3--:R-:W-:Y:S05]  /*88e0*/  @!P0 BRA `(.L_x_125) ;  /* 0x0000001800688947 */ /* 0x008fea0003800000 */
.L_x_124:
[----:B------:R-:W-:Y:S05]  /*88f0*/  BSYNC B0 ;  /* 0x0000000000007941 */ /* 0x000fea0003800000 */
.L_x_123:
[----:B------:R-:W-:Y:S11]  /*8900*/  ISETP.NE.AND P0, PT, R114, RZ, PT ;  /* 0x000000ff7200720c */ /* 0x000ff60003f05270 */
[----:B------:R-:W-:Y:S02]  /*8910*/  @!UPT UIADD3 URZ, UPT, UPT, URZ, URZ, URZ ;  /* 0x000000fffffff290 */ /* 0x000fe4000fffe0ff */
[----:B------:R4:W1:Y:S04]  /*8920*/  @P0 LDS.128 R48, [R112] ;  /* 0x0000000070300984 */ /* 0x0008680000000c00 */
[----:B------:R4:W1:Y:S04]  /*8930*/  @P0 LDS.128 R64, [R3+0x20] ;  /* 0x0000200003400984 */ /* 0x0008680000000c00 */
[----:B------:R4:W1:Y:S04]  /*8940*/  @P0 LDS.128 R56, [R5+0x10] ;  /* 0x0000100005380984 */ /* 0x0008680000000c00 */
[----:B------:R4:W1:Y:S02]  /*8950*/  @P0 LDS.128 R72, [R0+0x10] ;  /* 0x0000100000480984 */ /* 0x0008640000000c00 */
.L_x_122:
[----:B------:R-:W-:Y:S05]  /*8960*/  BSYNC B1 ;  /* 0x0000000000017941 */ /* 0x000fea0003800000 */
.L_x_121:
[----:B---34-:R-:W-:Y:S05]  /*8970*/  VIADD R0, R39, 0x20 ;  /* 0x0000002027007836 */ /* 0x018fea0000000000 */
[----:B------:R-:W-:Y:S04]  /*8980*/  SHF.R.U32.HI R0, RZ, 0x15, R0 ;  /* 0x00000015ff007819 */ /* 0x000fe80000011600 */
[----:B------:R-:W-:Y:S11]  /*8990*/  LOP3.LUT P0, RZ, R0, 0x3, R89, 0x48, !PT ;  /* 0x0000000300ff7812 */ /* 0x000ff60007804859 */
[----:B------:R-:W-:Y:S02]  /*89a0*/  @!UPT UIADD3 URZ, UPT, UPT, URZ, URZ, URZ ;  /* 0x000000fffffff290 */ /* 0x000fe4000fffe0ff */
[----:B------:R-:W-:Y:S05]  /*89b0*/  @!P0 BRA `(.L_x_126) ;  /* 0x0000000000408947 */ /* 0x000fea0003800000 */
[----:B------:R-:W3:Y:S01]  /*89c0*/  LDCU.64 UR8, c[0x4][0x70] ;  /* 0x01000e00ff0877ac */ /* 0x000ee20008000a00 */
[----:B------:R-:W-:Y:S01]  /*89d0*/  MOV R3, 0x0 ;  /* 0x0000000000037802 */ /* 0x000fe20000000f00 */
[----:B------:R-:W-:Y:S02]  /*89e0*/  HFMA2 R12, -RZ, RZ, 0, 5.9604644775390625e-08 ;  /* 0x00000001ff0c7431 */ /* 0x000fe400000001ff */
[----:B------:R-:W-:Y:S02]  /*89f0*/  IMAD.MOV.U32 R8, RZ, RZ, 0x192 ;  /* 0x00000192ff087424 */ /* 0x000fe400078e00ff */
[----:B------:R-:W-:Y:S01]  /*8a00*/  IMAD.MOV.U32 R13, RZ, RZ, RZ ;  /* 0x000000ffff0d7224 */ /* 0x000fe200078e00ff */
[----:B------:R-:W4:Y:S01]  /*8a10*/  LDCU.64 UR6, c[0x4][0x78] ;  /* 0x01000f00ff0677ac */ /* 0x000f220008000a00 */
[----:B------:R-:W1:Y:S01]  /*8a20*/  LDC.64 R2, c[0x4][R3] ;  /* 0x0100000003027b82 */ /* 0x000e620000000a00 */
[----:B------:R-:W5:Y:S01]  /*8a30*/  LDCU.64 UR4, c[0x4][0x10] ;  /* 0x01000200ff0477ac */ /* 0x000f620008000a00 */
[----:B---3--:R-:W-:Y:S01]  /*8a40*/  MOV R5, UR9 ;  /* 0x0000000900057c02 */ /* 0x008fe20008000f00 */
[----:B------:R-:W-:Y:S01]  /*8a50*/  IMAD.U32 R4, RZ, RZ, UR8 ;  /* 0x00000008ff047e24 */ /* 0x000fe2000f8e00ff */
[----:B----4-:R-:W-:Y:S01]  /*8a60*/  MOV R7, UR7 ;  /* 0x0000000700077c02 */ /* 0x010fe20008000f00 */
[----:B------:R-:W-:Y:S01]  /*8a70*/  IMAD.U32 R6, RZ, RZ, UR6 ;  /* 0x00000006ff067e24 */ /* 0x000fe2000f8e00ff */
[----:B-----5:R-:W-:Y:S01]  /*8a80*/  MOV R11, UR5 ;  /* 0x00000005000b7c02 */ /* 0x020fe20008000f00 */
[----:B------:R-:W-:Y:S02]  /*8a90*/  IMAD.U32 R10, RZ, RZ, UR4 ;  /* 0x00000004ff0a7e24 */ /* 0x000fe4000f8e00ff */
[----:B------:R-:W-:Y:S07]  /*8aa0*/  LEPC R20, `(.L_x_126) ;  /* 0x000000001014794e */ /* 0x000fee0000000000 */
[----:B-12---:R-:W-:Y:S05]  /*8ab0*/  CALL.ABS.NOINC R2 ;  /* 0x0000000002007343 */ /* 0x006fea0003c00000 */
.L_x_126:
[----:B------:R-:W-:Y:S01]  /*8ac0*/  ISETP.NE.AND P0, PT, R102, RZ, PT ;  /* 0x000000ff6600720c */ /* 0x000fe20003f05270 */
[----:B------:R-:W-:Y:S05]  /*8ad0*/  WARPSYNC.ALL ;  /* 0x0000000000007948 */ /* 0x000fea0003800000 */
[----:B------:R-:W-:Y:S01]  /*8ae0*/  R2UR UR4, R39 ;  /* 0x00000000270472ca */ /* 0x000fe200000e0000 */
[----:B------:R-:W-:Y:S01]  /*8af0*/  BSSY.RECONVERGENT B0, `(.L_x_127) ;  /* 0x0000090000007945 */ /* 0x000fe20003800200 */
[C---:B-1----:R-:W-:Y:S02]  /*8b00*/  SHF.L.U32 R40, R48.reuse, 0x10, RZ ;  /* 0x0000001030287819 */ /* 0x042fe400000006ff */
[----:B------:R-:W-:Y:S02]  /*8b10*/  LOP3.LUT R42, R48, 0xffff0000, RZ, 0xc0, !PT ;  /* 0xffff0000302a7812 */ /* 0x000fe400078ec0ff */
[C---:B------:R-:W-:Y:S02]  /*8b20*/  SHF.L.U32 R43, R49.reuse, 0x10, RZ ;  /* 0x00000010312b7819 */ /* 0x040fe400000006ff */
[----:B------:R-:W-:Y:S02]  /*8b30*/  LOP3.LUT R44, R49, 0xffff0000, RZ, 0xc0, !PT ;  /* 0xffff0000312c7812 */ /* 0x000fe400078ec0ff */
[C---:B------:R-:W-:Y:S02]  /*8b40*/  SHF.L.U32 R45, R50.reuse, 0x10, RZ ;  /* 0x00000010322d7819 */ /* 0x040fe400000006ff */
[----:B--2---:R-:W-:Y:S01]  /*8b50*/  LOP3.LUT R46, R50, 0xffff0000, RZ, 0xc0, !PT ;  /* 0xffff0000322e7812 */ /* 0x004fe200078ec0ff */
[----:B------:R-:W1:Y:S01]  /*8b60*/  LDTM.x32 R4, tmem[UR4+0x20] ;  /* 0x00002004000479ee */ /* 0x000e6200082c0000 */
[C---:B------:R-:W-:Y:S01]  /*8b70*/  SHF.L.U32 R47, R51.reuse, 0x10, RZ ;  /* 0x00000010332f7819 */ /* 0x040fe200000006ff */
[----:B------:R-:W-:Y:S01]  /*8b80*/  USHF.L.U32 UR4, UR44, 0xd, URZ ;  /* 0x0000000d2c047899 */ /* 0x000fe200080006ff */
[----:B------:R-:W-:Y:S01]  /*8b90*/  LOP3.LUT R48, R51, 0xffff0000, RZ, 0xc0, !PT ;  /* 0xffff000033307812 */ /* 0x000fe200078ec0ff */
[----:B------:R-:W-:Y:S01]  /*8ba0*/  NOP ;  /* 0x0000000000007918 */ /* 0x000fe20000000000 */
[C---:B------:R-:W-:Y:S02]  /*8bb0*/  SHF.L.U32 R49, R56.reuse, 0x10, RZ ;  /* 0x0000001038317819 */ /* 0x040fe400000006ff */
[----:B------:R-:W-:Y:S02]  /*8bc0*/  LOP3.LUT R51, R56, 0xffff0000, RZ, 0xc0, !PT ;  /* 0xffff000038337812 */ /* 0x000fe400078ec0ff */
[C---:B------:R-:W-:Y:S02]  /*8bd0*/  SHF.L.U32 R50, R57.reuse, 0x10, RZ ;  /* 0x0000001039327819 */ /* 0x040fe400000006ff */
[----:B------:R-:W-:Y:S02]  /*8be0*/  LOP3.LUT R52, R57, 0xffff0000, RZ, 0xc0, !PT ;  /* 0xffff000039347812 */ /* 0x000fe400078ec0ff */
[----:B------:R-:W-:Y:S02]  /*8bf0*/  IADD3 R110, PT, PT, R101, UR4, RZ ;  /* 0x00000004656e7c10 */ /* 0x000fe4000fffe0ff */
[C---:B------:R-:W-:Y:S02]  /*8c00*/  SHF.L.U32 R53, R58.reuse, 0x10, RZ ;  /* 0x000000103a357819 */ /* 0x040fe400000006ff */
[----:B------:R-:W-:Y:S02]  /*8c10*/  LOP3.LUT R54, R58, 0xffff0000, RZ, 0xc0, !PT ;  /* 0xffff00003a367812 */ /* 0x000fe400078ec0ff */
[----:B------:R-:W-:Y:S02]  /*8c20*/  SHF.L.U32 R55, R59, 0x10, RZ ;  /* 0x000000103b377819 */ /* 0x000fe400000006ff */
[----:B------:R-:W-:Y:S02]  /*8c30*/  IADD3 R93, PT, PT, R93, 0xb0, RZ ;  /* 0x000000b05d5d7810 */ /* 0x000fe40007ffe0ff */
[----:B------:R-:W-:Y:S01]  /*8c40*/  LOP3.LUT R56, R59, 0xffff0000, RZ, 0xc0, !PT ;  /* 0xffff00003b387812 */ /* 0x000fe200078ec0ff */
[C---:B-1----:R-:W-:Y:S01]  /*8c50*/  FMUL R4, R38.reuse, R4 ;  /* 0x0000000426047220 */ /* 0x042fe20000400000 */
[----:B------:R-:W-:Y:S01]  /*8c60*/  IADD3 R111, PT, PT, R85, R110, RZ ;  /* 0x0000006e556f7210 */ /* 0x000fe20007ffe0ff */
[----:B------:R-:W-:Y:S01]  /*8c70*/  FMUL R5, R38, R5 ;  /* 0x0000000526057220 */ /* 0x000fe20000400000 */
[----:B------:R-:W-:Y:S01]  /*8c80*/  SHF.L.U32 R57, R64, 0x10, RZ ;  /* 0x0000001040397819 */ /* 0x000fe200000006ff */
[----:B------:R-:W-:Y:S01]  /*8c90*/  FMUL R6, R38, R6 ;  /* 0x0000000626067220 */ /* 0x000fe20000400000 */
[----:B------:R-:W-:Y:S01]  /*8ca0*/  IADD3 R110, PT, PT, R84, R110, RZ ;  /* 0x0000006e546e7210 */ /* 0x000fe20007ffe0ff */
[----:B------:R-:W-:Y:S01]  /*8cb0*/  FMUL R7, R38, R7 ;  /* 0x0000000726077220 */ /* 0x000fe20000400000 */
[----:B------:R-:W-:Y:S01]  /*8cc0*/  LOP3.LUT R58, R64, 0xffff0000, RZ, 0xc0, !PT ;  /* 0xffff0000403a7812 */ /* 0x000fe200078ec0ff */
[----:B------:R-:W-:Y:S01]  /*8cd0*/  FFMA R4, R41, R40, R4 ;  /* 0x0000002829047223 */ /* 0x000fe20000000004 */
[----:B------:R-:W-:Y:S01]  /*8ce0*/  SHF.L.U32 R59, R65, 0x10, RZ ;  /* 0x00000010413b7819 */ /* 0x000fe200000006ff */
[C---:B------:R-:W-:Y:S01]  /*8cf0*/  FMUL R8, R38.reuse, R8 ;  /* 0x0000000826087220 */ /* 0x040fe20000400000 */
[----:B------:R-:W-:Y:S01]  /*8d00*/  LOP3.LUT R93, R93, 0xfefffff8, RZ, 0xc0, !PT ;  /* 0xfefffff85d5d7812 */ /* 0x000fe200078ec0ff */
[----:B------:R-:W-:Y:S01]  /*8d10*/  FFMA R5, R41, R42, R5 ;  /* 0x0000002a29057223 */ /* 0x000fe20000000005 */
[----:B------:R-:W-:Y:S01]  /*8d20*/  LOP3.LUT R60, R65, 0xffff0000, RZ, 0xc0, !PT ;  /* 0xffff0000413c7812 */ /* 0x000fe200078ec0ff */
[----:B------:R-:W-:Y:S01]  /*8d30*/  FMUL R9, R38, R9 ;  /* 0x0000000926097220 */ /* 0x000fe20000400000 */
[----:B------:R-:W-:Y:S01]  /*8d40*/  SHF.L.U32 R61, R66, 0x10, RZ ;  /* 0x00000010423d7819 */ /* 0x000fe200000006ff */
[----:B------:R1:W-:Y:S01]  /*8d50*/  SYNCS.ARRIVE.TRANS64.RED.A1T0 RZ, [R93+URZ], RZ ;  /* 0x000000ff5dff79a7 */ /* 0x0003e200081004ff */
[----:B------:R-:W-:Y:S01]  /*8d60*/  F2FP.BF16.F32.PACK_AB R84, R5, R4 ;  /* 0x000000040554723e */ /* 0x000fe200000010ff */
[C---:B------:R-:W-:Y:S01]  /*8d70*/  FFMA R6, R41.reuse, R43, R6 ;  /* 0x0000002b29067223 */ /* 0x040fe20000000006 */
[----:B------:R-:W-:Y:S01]  /*8d80*/  IADD3 R120, PT, PT, R100, R111, RZ ;  /* 0x0000006f64787210 */ /* 0x000fe20007ffe0ff */
[C---:B------:R-:W-:Y:S01]  /*8d90*/  FFMA R7, R41.reuse, R44, R7 ;  /* 0x0000002c29077223 */ /* 0x040fe20000000007 */
[C---:B------:R-:W-:Y:S01]  /*8da0*/  FFMA R8, R41.reuse, R45, R8 ;  /* 0x0000002d29087223 */ /* 0x040fe20000000008 */
[----:B------:R-:W-:Y:S01]  /*8db0*/  FFMA R9, R41, R46, R9 ;  /* 0x0000002e29097223 */ /* 0x000fe20000000009 */
[----:B------:R-:W-:Y:S01]  /*8dc0*/  FMUL R10, R38, R10 ;  /* 0x0000000a260a7220 */ /* 0x000fe20000400000 */
[----:B------:R-:W-:Y:S01]  /*8dd0*/  LOP3.LUT R62, R66, 0xffff0000, RZ, 0xc0, !PT ;  /* 0xffff0000423e7812 */ /* 0x000fe200078ec0ff */
[C---:B------:R-:W-:Y:S01]  /*8de0*/  FMUL R11, R38.reuse, R11 ;  /* 0x0000000b260b7220 */ /* 0x040fe20000400000 */
[----:B------:R-:W-:Y:S01]  /*8df0*/  F2FP.BF16.F32.PACK_AB R85, R7, R6 ;  /* 0x000000060755723e */ /* 0x000fe200000010ff */
[----:B------:R-:W-:Y:S01]  /*8e00*/  FFMA R10, R41, R47, R10 ;  /* 0x0000002f290a7223 */ /* 0x000fe2000000000a */
[----:B------:R-:W-:Y:S01]  /*8e10*/  F2FP.BF16.F32.PACK_AB R86, R9, R8 ;  /* 0x000000080956723e */ /* 0x000fe200000010ff */
[----:B------:R-:W-:Y:S01]  /*8e20*/  FFMA R11, R41, R48, R11 ;  /* 0x00000030290b7223 */ /* 0x000fe2000000000b */
[C---:B------:R-:W-:Y:S01]  /*8e30*/  FMUL R0, R38.reuse, R12 ;  /* 0x0000000c26007220 */ /* 0x040fe20000400000 */
[C---:B------:R-:W-:Y:S01]  /*8e40*/  FMUL R2, R38.reuse, R13 ;  /* 0x0000000d26027220 */ /* 0x040fe20000400000 */
[C---:B------:R-:W-:Y:S01]  /*8e50*/  FMUL R3, R38.reuse, R14 ;  /* 0x0000000e26037220 */ /* 0x040fe20000400000 */
[----:B------:R-:W-:Y:S01]  /*8e60*/  SHF.L.U32 R63, R67, 0x10, RZ ;  /* 0x00000010433f7819 */ /* 0x000fe200000006ff */
[----:B------:R-:W-:Y:S01]  /*8e70*/  FFMA R0, R41, R49, R0 ;  /* 0x0000003129007223 */ /* 0x000fe20000000000 */
[----:B------:R-:W-:Y:S01]  /*8e80*/  F2FP.BF16.F32.PACK_AB R87, R11, R10 ;  /* 0x0000000a0b57723e */ /* 0x000fe200000010ff */
[----:B------:R-:W-:Y:S01]  /*8e90*/  FFMA R2, R41, R51, R2 ;  /* 0x0000003329027223 */ /* 0x000fe20000000002 */
[C---:B------:R-:W-:Y:S01]  /*8ea0*/  FMUL R15, R38.reuse, R15 ;  /* 0x0000000f260f7220 */ /* 0x040fe20000400000 */
[C---:B------:R-:W-:Y:S01]  /*8eb0*/  FMUL R12, R38.reuse, R16 ;  /* 0x00000010260c7220 */ /* 0x040fe20000400000 */
[----:B------:R-:W-:Y:S01]  /*8ec0*/  FMUL R13, R38, R17 ;  /* 0x00000011260d7220 */ /* 0x000fe20000400000 */
[----:B------:R1:W-:Y:S01]  /*8ed0*/  STS.128 [R101+UR4], R84 ;  /* 0x0000005465007988 */ /* 0x0003e20008000c04 */
[----:B------:R-:W-:Y:S01]  /*8ee0*/  LOP3.LUT R64, R67, 0xffff0000, RZ, 0xc0, !PT ;  /* 0xffff000043407812 */ /* 0x000fe200078ec0ff */
[C---:B------:R-:W-:Y:S01]  /*8ef0*/  FFMA R3, R41.reuse, R50, R3 ;  /* 0x0000003229037223 */ /* 0x040fe20000000003 */
[----:B------:R-:W-:Y:S01]  /*8f00*/  SHF.L.U32 R65, R72, 0x10, RZ ;  /* 0x0000001048417819 */ /* 0x000fe200000006ff */
[C---:B------:R-:W-:Y:S01]  /*8f10*/  FFMA R15, R41.reuse, R52, R15 ;  /* 0x00000034290f7223 */ /* 0x040fe2000000000f */
[----:B------:R-:W-:Y:S01]  /*8f20*/  F2FP.BF16.F32.PACK_AB R104, R2, R0 ;  /* 0x000000000268723e */ /* 0x000fe200000010ff */
[C---:B------:R-:W-:Y:S01]  /*8f30*/  FFMA R12, R41.reuse, R53, R12 ;  /* 0x00000035290c7223 */ /* 0x040fe2000000000c */
[C---:B------:R-:W-:Y:S01]  /*8f40*/  FFMA R13, R41.reuse, R54, R13 ;  /* 0x00000036290d7223 */ /* 0x040fe2000000000d */
[C---:B------:R-:W-:Y:S01]  /*8f50*/  FMUL R14, R38.reuse, R18 ;  /* 0x00000012260e7220 */ /* 0x040fe20000400000 */
[C---:B------:R-:W-:Y:S01]  /*8f60*/  FMUL R19, R38.reuse, R19 ;  /* 0x0000001326137220 */ /* 0x040fe20000400000 */
[C---:B------:R-:W-:Y:S01]  /*8f70*/  FMUL R16, R38.reuse, R20 ;  /* 0x0000001426107220 */ /* 0x040fe20000400000 */
[C---:B------:R-:W-:Y:S01]  /*8f80*/  FMUL R17, R38.reuse, R21 ;  /* 0x0000001526117220 */ /* 0x040fe20000400000 */
[C---:B------:R-:W-:Y:S01]  /*8f90*/  FFMA R14, R41.reuse, R55, R14 ;  /* 0x00000037290e7223 */ /* 0x040fe2000000000e */
        /* <DEDUP_REMOVED lines=9> */
[----:B------:R-:W-:Y:S01]  /*9030*/  FFMA R23, R41, R60, R23 ;  /* 0x0000003c29177223 */ /* 0x000fe20000000017 */
[C---:B------:R-:W-:Y:S01]  /*9040*/  FMUL R27, R38.reuse, R27 ;  /* 0x0000001b261b7220 */ /* 0x040fe20000400000 */
[----:B------:R-:W-:Y:S01]  /*9050*/  F2FP.BF16.F32.PACK_AB R105, R15, R3 ;  /* 0x000000030f69723e */ /* 0x000fe200000010ff */
[----:B------:R-:W-:Y:S01]  /*9060*/  FFMA R20, R41, R61, R20 ;  /* 0x0000003d29147223 */ /* 0x000fe20000000014 */
[----:B------:R-:W-:Y:S01]  /*9070*/  F2FP.BF16.F32.PACK_AB R106, R13, R12 ;  /* 0x0000000c0d6a723e */ /* 0x000fe200000010ff */
[----:B------:R-:W-:Y:S01]  /*9080*/  FMUL R24, R38, R28 ;  /* 0x0000001c26187220 */ /* 0x000fe20000400000 */
[----:B------:R-:W-:Y:S01]  /*9090*/  F2FP.BF16.F32.PACK_AB R107, R19, R14 ;  /* 0x0000000e136b723e */ /* 0x000fe200000010ff */
[----:B------:R-:W-:Y:S01]  /*90a0*/  FFMA R21, R41, R62, R21 ;  /* 0x0000003e29157223 */ /* 0x000fe20000000015 */
[----:B------:R-:W-:Y:S01]  /*90b0*/  LOP3.LUT R66, R72, 0xffff0000, RZ, 0xc0, !PT ;  /* 0xffff000048427812 */ /* 0x000fe200078ec0ff */
[C---:B------:R-:W-:Y:S01]  /*90c0*/  FMUL R25, R38.reuse, R29 ;  /* 0x0000001d26197220 */ /* 0x040fe20000400000 */
[----:B------:R-:W-:Y:S01]  /*90d0*/  SHF.L.U32 R67, R73, 0x10, RZ ;  /* 0x0000001049437819 */ /* 0x000fe200000006ff */
[----:B------:R1:W-:Y:S01]  /*90e0*/  STS.128 [R111+0x10], R104 ;  /* 0x000010686f007388 */ /* 0x0003e20000000c00 */
[----:B------:R-:W-:Y:S01]  /*90f0*/  FFMA R22, R41, R63, R22 ;  /* 0x0000003f29167223 */ /* 0x000fe20000000016 */
[----:B------:R-:W-:Y:S01]  /*9100*/  LOP3.LUT R68, R73, 0xffff0000, RZ, 0xc0, !PT ;  /* 0xffff000049447812 */ /* 0x000fe200078ec0ff */
[----:B------:R-:W-:Y:S01]  /*9110*/  FMUL R26, R38, R30 ;  /* 0x0000001e261a7220 */ /* 0x000fe20000400000 */
[C---:B------:R-:W-:Y:S01]  /*9120*/  FFMA R27, R41.reuse, R64, R27 ;  /* 0x00000040291b7223 */ /* 0x040fe2000000001b */
[----:B------:R-:W-:Y:S01]  /*9130*/  SHF.L.U32 R69, R74, 0x10, RZ ;  /* 0x000000104a457819 */ /* 0x000fe200000006ff */
[----:B------:R-:W-:Y:S01]  /*9140*/  FMUL R31, R38, R31 ;  /* 0x0000001f261f7220 */ /* 0x000fe20000400000 */
[C---:B------:R-:W-:Y:S01]  /*9150*/  FFMA R24, R41.reuse, R65, R24 ;  /* 0x0000004129187223 */ /* 0x040fe20000000018 */
[----:B------:R-:W-:Y:S01]  /*9160*/  LOP3.LUT R70, R74, 0xffff0000, RZ, 0xc0, !PT ;  /* 0xffff00004a467812 */ /* 0x000fe200078ec0ff */
[C---:B------:R-:W-:Y:S01]  /*9170*/  FMUL R28, R38.reuse, R32 ;  /* 0x00000020261c7220 */ /* 0x040fe20000400000 */
[----:B------:R-:W-:Y:S01]  /*9180*/  FFMA R25, R41, R66, R25 ;  /* 0x0000004229197223 */ /* 0x000fe20000000019 */
[----:B------:R-:W-:Y:S01]  /*9190*/  SHF.L.U32 R71, R75, 0x10, RZ ;  /* 0x000000104b477819 */ /* 0x000fe200000006ff */
[C---:B------:R-:W-:Y:S01]  /*91a0*/  FMUL R29, R38.reuse, R33 ;  /* 0x00000021261d7220 */ /* 0x040fe20000400000 */
[----:B------:R-:W-:Y:S01]  /*91b0*/  FFMA R26, R41, R67, R26 ;  /* 0x00000043291a7223 */ /* 0x000fe2000000001a */
[----:B------:R-:W-:Y:S01]  /*91c0*/  LOP3.LUT R72, R75, 0xffff0000, RZ, 0xc0, !PT ;  /* 0xffff00004b487812 */ /* 0x000fe200078ec0ff */
        /* <DEDUP_REMOVED lines=8> */
[----:B------:R-:W-:Y:S01]  /*9250*/  FFMA R30, R41, R71, R30 ;  /* 0x00000047291e7223 */ /* 0x000fe2000000001e */
[----:B------:R-:W-:Y:S01]  /*9260*/  F2FP.BF16.F32.PACK_AB R115, R27, R22 ;  /* 0x000000161b73723e */ /* 0x000fe200000010ff */
[----:B------:R-:W-:Y:S01]  /*9270*/  FFMA R35, R41, R72, R35 ;  /* 0x0000004829237223 */ /* 0x000fe20000000023 */
[----:B------:R-:W-:Y:S02]  /*9280*/  F2FP.BF16.F32.PACK_AB R116, R25, R24 ;  /* 0x000000181974723e */ /* 0x000fe400000010ff */
[----:B------:R-:W-:Y:S01]  /*9290*/  F2FP.BF16.F32.PACK_AB R117, R31, R26 ;  /* 0x0000001a1f75723e */ /* 0x000fe200000010ff */
[----:B------:R1:W-:Y:S01]  /*92a0*/  STS.128 [R110+0x20], R112 ;  /* 0x000020706e007388 */ /* 0x0003e20000000c00 */
        /* <DEDUP_REMOVED lines=8> */
[----:B--2---:R-:W2:Y:S02]  /*9330*/  FENCE.VIEW.ASYNC.S ;  /* 0x00000000000073c6 */ /* 0x004ea40000000000 */
[----:B--2---:R-:W-:Y:S06]  /*9340*/  BAR.SYNC.DEFER_BLOCKING 0x1, 0x80 ;  /* 0x0042000000007b1d */ /* 0x004fec0000010000 */
[----:B------:R-:W-:Y:S05]  /*9350*/  @P0 BRA `(.L_x_128) ;  /* 0x0000000000240947 */ /* 0x000fea0003800000 */
[----:B------:R-:W2:Y:S01]  /*9360*/  LDCU.64 UR10, c[0x0][0x348] ;  /* 0x00006900ff0a77ac */ /* 0x000ea20008000a00 */
[----:B------:R-:W-:Y:S02]  /*9370*/  UIADD3 UR9, UPT, UPT, UR49, 0x20, URZ ;  /* 0x0000002031097890 */ /* 0x000fe4000fffe0ff */
[----:B------:R-:W-:Y:S02]  /*9380*/  UIADD3 UR8, UPT, UPT, UR46, 0x200, UR4 ;  /* 0x000002002e087890 */ /* 0x000fe4000fffe004 */
[----:B--2---:R-:W-:Y:S03]  /*9390*/  UIADD3 UR6, UP0, UPT, UR10, 0xa80, URZ ;  /* 0x00000a800a067890 */ /* 0x004fe6000ff1e0ff */
[----:B------:R-:W-:Y:S01]  /*93a0*/  UMOV UR10, UR50 ;  /* 0x00000032000a7c82 */ /* 0x000fe20008000000 */
[----:B------:R-:W-:Y:S03]  /*93b0*/  UIADD3.X UR7, UPT, UPT, URZ, UR11, URZ, UP0, !UPT ;  /* 0x0000000bff077290 */ /* 0x000fe600087fe4ff */
[----:B------:R-:W-:Y:S06]  /*93c0*/  UMOV UR11, UR52 ;  /* 0x00000034000b7c82 */ /* 0x000fec0008000000 */
[----:B------:R2:W-:Y:S02]  /*93d0*/  UTMASTG.3D [UR8], [UR6] ;  /* 0x00000008060073b5 */ /* 0x0005e40008010000 */
[----:B--2---:R0:W-:Y:S02]  /*93e0*/  UTMACMDFLUSH ;  /* 0x00000000000079b7 */ /* 0x0041e40000000000 */
.L_x_128:
[----:B------:R-:W-:Y:S05]  /*93f0*/  BSYNC.RECONVERGENT B0 ;  /* 0x0000000000007941 */ /* 0x000fea0003800200 */
.L_x_127:
[----:B------:R-:W-:Y:S01]  /*9400*/  UIADD3 UR4, UPT, UPT, UR44, 0x1, URZ ;  /* 0x000000012c047890 */ /* 0x000fe2000fffe0ff */
[----:B------:R-:W-:Y:S03]  /*9410*/  BSSY.RECONVERGENT B0, `(.L_x_129) ;  /* 0x0000008000007945 */ /* 0x000fe60003800200 */
[----:B------:R-:W-:Y:S04]  /*9420*/  UISETP.NE.AND UP0, UPT, UR4, 0x3, UPT ;  /* 0x000000030400788c */ /* 0x000fe8000bf05270 */
[----:B------:R-:W-:Y:S02]  /*9430*/  UISETP.EQ.XOR UP1, UPT, UR43, 0x3, !UP0 ;  /* 0x000000032b00788c */ /* 0x000fe4000c722a70 */
[----:B------:R-:W-:Y:S02]  /*9440*/  USEL UR45, UR4, URZ, UP0 ;  /* 0x000000ff042d7287 */ /* 0x000fe40008000000 */
[----:B------:R-:W-:Y:S04]  /*9450*/  USEL UR5, URZ, 0x1, !UP1 ;  /* 0x00000001ff057887 */ /* 0x000fe8000c800000 */
[----:B------:R-:W-:Y:S01]  /*9460*/  ULOP3.LUT UR54, UR54, UR5, URZ, 0x3c, !UPT ;  /* 0x0000000536367292 */ /* 0x000fe2000f8e3cff */
[----:B------:R-:W-:Y:S11]  /*9470*/  @P0 BRA `(.L_x_130) ;  /* 0x0000000000040947 */ /* 0x000ff60003800000 */
[----:B------:R-:W-:Y:S04]  /*9480*/  DEPBAR.LE SB0, 0x1 ;  /* 0x000080400000791a */ /* 0x000fe80000000000 */
.L_x_130:
[----:B------:R-:W-:Y:S05]  /*9490*/  BSYNC.RECONVERGENT B0 ;  /* 0x0000000000007941 */ /* 0x000fea0003800200 */
.L_x_129:
[----:B------:R-:W-:Y:S01]  /*94a0*/  BAR.SYNC.DEFER_BLOCKING 0x1, 0x80 ;  /* 0x0042000000007b1d */ /* 0x000fe20000010000 */
[----:B------:R-:W-:Y:S01]  /*94b0*/  UISETP.NE.AND UP0, UPT, UR53, -0x2, UPT ;  /* 0xfffffffe3500788c */ /* 0x000fe2000bf05270 */
[----:B------:R-:W-:Y:S08]  /*94c0*/  IADD3 R0, PT, PT, R36, 0x1, RZ ;  /* 0x0000000124007810 */ /* 0x000ff00007ffe0ff */
[----:B------:R-:W-:Y:S05]  /*94d0*/  BRA.U !UP0, `(.L_x_131) ;  /* 0x00000001082c7547 */ /* 0x000fea000b800000 */
[----:B------:R-:W-:Y:S01]  /*94e0*/  ISETP.NE.AND P0, PT, R109, RZ, PT ;  /* 0x000000ff6d00720c */ /* 0x000fe20003f05270 */
[----:B------:R-:W-:Y:S01]  /*94f0*/  IMAD.U32 R3, RZ, RZ, UR47 ;  /* 0x0000002fff037e24 */ /* 0x000fe2000f8e00ff */
[----:B------:R-:W-:Y:S11]  /*9500*/  R2UR UR4, R92 ;  /* 0x000000005c0472ca */ /* 0x000ff600000e0000 */
[----:B------:R-:W-:Y:S02]  /*9510*/  @P0 LEA R3, R3, UR46, 0x3 ;  /* 0x0000002e03030c11 */ /* 0x000fe4000f8e18ff */
[----:B------:R-:W-:Y:S01]  /*9520*/  IMAD.U32 R2, RZ, RZ, UR4 ;  /* 0x00000004ff027e24 */ /* 0x000fe2000f8e00ff */
[----:B------:R-:W-:Y:S02]  /*9530*/  UIADD3 UR4, UPT, UPT, UR47, 0x1, URZ ;  /* 0x000000012f047890 */ /* 0x000fe4000fffe0ff */
[----:B------:R-:W-:Y:S02]  /*9540*/  @P0 VIADD R3, R3, 0x58 ;  /* 0x0000005803030836 */ /* 0x000fe40000000000 */
[----:B------:R-:W-:Y:S03]  /*9550*/  UISETP.NE.AND UP0, UPT, UR4, 0x3, UPT ;  /* 0x000000030400788c */ /* 0x000fe6000bf05270 */
[----:B------:R-:W-:Y:S01]  /*9560*/  @P0 PRMT R2, R2, 0x654, R3 ;  /* 0x0000065402020816 */ /* 0x000fe20000000003 */
[----:B------:R-:W-:Y:S03]  /*9570*/  USEL UR47, UR4, URZ, UP0 ;  /* 0x000000ff042f7287 */ /* 0x000fe60008000000 */
[----:B------:R2:W-:Y:S09]  /*9580*/  @P0 SYNCS.ARRIVE.TRANS64.RED.A1T0 RZ, [R2+URZ], RZ ;  /* 0x000000ff02ff09a7 */ /* 0x0005f200081004ff */
.L_x_131:
[----:B------:R-:W-:Y:S01]  /*9590*/  R2UR UR6, R108 ;  /* 0x000000006c0672ca */ /* 0x000fe200000e0000 */
[----:B------:R-:W-:Y:S01]  /*95a0*/  UIADD3 UR53, UPT, UPT, UR53, 0x2, URZ ;  /* 0x0000000235357890 */ /* 0x000fe2000fffe0ff */
[----:B------:R-:W-:Y:S01]  /*95b0*/  R2UR UR5, R90 ;  /* 0x000000005a0572ca */ /* 0x000fe200000e0000 */
[----:B------:R-:W-:Y:S01]  /*95c0*/  UMOV UR52, UR63 ;  /* 0x0000003f00347c82 */ /* 0x000fe20008000000 */
[----:B------:R-:W-:Y:S02]  /*95d0*/  R2UR UR4, R91 ;  /* 0x000000005b0472ca */ /* 0x000fe400000e0000 */
[----:B------:R-:W-:Y:S02]  /*95e0*/  ISETP.NE.AND P0, PT, R95, 0x2, PT ;  /* 0x000000025f00780c */ /* 0x000fe40003f05270 */
[----:B------:R-:W-:Y:S02]  /*95f0*/  ISETP.NE.AND P1, PT, R0, 0x2, PT ;  /* 0x000000020000780c */ /* 0x000fe40003f25270 */
[----:B------:R-:W-:Y:S02]  /*9600*/  SEL R3, RZ, 0x1, P0 ;  /* 0x00000001ff037807 */ /* 0x000fe40000000000 */
[----:B--2---:R-:W-:Y:S01]  /*9610*/  SEL R2, RZ, 0x1, P1 ;  /* 0x00000001ff027807 */ /* 0x004fe20000800000 */
[----:B------:R-:W-:Y:S01]  /*9620*/  UISETP.NE.AND UP0, UPT, UR6, URZ, UPT ;  /* 0x000000ff0600728c */ /* 0x000fe2000bf05270 */
[----:B------:R-:W-:Y:S01]  /*9630*/  LOP3.LUT R98, R98, R3, RZ, 0x3c, !PT ;  /* 0x0000000362627212 */ /* 0x000fe200078e3cff */
[----:B------:R-:W-:Y:S01]  /*9640*/  UIADD3 UR28, UPT, UPT, UR36, UR5, URZ ;  /* 0x00000005241c7290 */ /* 0x000fe2000fffe0ff */
[----:B------:R-:W-:Y:S01]  /*9650*/  LOP3.LUT R99, R99, R2, RZ, 0x3c, !PT ;  /* 0x0000000263637212 */ /* 0x000fe200078e3cff */
[----:B------:R-:W-:Y:S01]  /*9660*/  UIADD3 UR25, UPT, UPT, UR37, UR4, URZ ;  /* 0x0000000425197290 */ /* 0x000fe2000fffe0ff */
[----:B------:R-:W-:Y:S02]  /*9670*/  SEL R95, R95, RZ, P0 ;  /* 0x000000ff5f5f7207 */ /* 0x000fe40000000000 */
[----:B------:R-:W-:Y:S02]  /*9680*/  SEL R36, R0, RZ, P1 ;  /* 0x000000ff00247207 */ /* 0x000fe40000800000 */
[----:B------:R-:W-:Y:S07]  /*9690*/  BRA.U UP0, `(.L_x_132) ;  /* 0xffffffd5009c7547 */ /* 0x000fee000b83ffff */
[----:B------:R-:W2:Y:S01]  /*96a0*/  LDCU.64 UR4, c[0x0][0xc88] ;  /* 0x00019100ff0477ac */ /* 0x000ea20008000a00 */
[----:B------:R-:W3:Y:S01]  /*96b0*/  LDCU.64 UR6, c[0x0][0xc90] ;  /* 0x00019200ff0677ac */ /* 0x000ee20008000a00 */
[----:B--2---:R-:W-:Y:S02]  /*96c0*/  ISETP.NE.U32.AND P2, PT, RZ, UR4, PT ;  /* 0x00000004ff007c0c */ /* 0x004fe4000bf45070 */
[----:B---3--:R-:W-:Y:S02]  /*96d0*/  ISETP.NE.U32.AND P1, PT, RZ, UR6, PT ;  /* 0x00000006ff007c0c */ /* 0x008fe4000bf25070 */
[----:B------:R-:W-:Y:S02]  /*96e0*/  ISETP.NE.AND.EX P2, PT, RZ, UR5, PT, P2 ;  /* 0x00000005ff007c0c */ /* 0x000fe4000bf45320 */
[----:B------:R-:W-:-:S13]  /*96f0*/  ISETP.NE.AND.EX P0, PT, RZ, UR7, PT, P1 ;  /* 0x00000007ff007c0c */ /* 0x000fda000bf05310 */
[----:B------:R-:W-:Y:S05]  /*9700*/  @P2 BRA P0, `(.L_x_133) ;  /* 0x00000000003c2947 */ /* 0x000fea0000000000 */
[----:B------:R-:W-:-:S13]  /*9710*/  ISETP.NE.AND.EX P1, PT, RZ, UR7, PT, P1 ;  /* 0x00000007ff007c0c */ /* 0x000fda000bf25310 */
[----:B------:R-:W-:Y:S05]  /*9720*/  @P1 BRA `(.L_x_134) ;  /* 0x00000000000c1947 */ /* 0x000fea0003800000 */
[----:B------:R-:W-:-:S13]  /*9730*/  FSETP.NEU.AND P0, PT, R41, RZ, PT ;  /* 0x000000ff2900720b */ /* 0x000fda0003f0d000 */
[----:B------:R-:W-:Y:S05]  /*9740*/  @!P0 EXIT ;  /* 0x000000000000894d */ /* 0x000fea0003800000 */
[----:B------:R-:W-:Y:S05]  /*9750*/  BRA `(.L_x_133) ;  /* 0x0000000000287947 */ /* 0x000fea0003800000 */
.L_x_134:
[----:B------:R-:W-:Y:S01]  /*9760*/  ISETP.NE.AND P0, PT, R94, RZ, PT ;  /* 0x000000ff5e00720c */ /* 0x000fe20003f05270 */
[----:B------:R-:W-:-:S12]  /*9770*/  BSSY.RECONVERGENT B0, `(.L_x_133) ;  /* 0x0000008000007945 */ /* 0x000fd80003800200 */
[----:B------:R-:W-:Y:S05]  /*9780*/  @P0 BRA `(.L_x_135) ;  /* 0x0000000000100947 */ /* 0x000fea0003800000 */
[----:B------:R-:W-:-:S04]  /*9790*/  ISETP.NE.U32.AND P0, PT, RZ, UR4, PT ;  /* 0x00000004ff007c0c */ /* 0x000fc8000bf05070 */
[----:B------:R-:W-:-:S13]  /*97a0*/  ISETP.NE.AND.EX P0, PT, RZ, UR5, PT, P0 ;  /* 0x00000005ff007c0c */ /* 0x000fda000bf05300 */
[----:B------:R-:W-:Y:S05]  /*97b0*/  @!P0 EXIT ;  /* 0x000000000000894d */ /* 0x000fea0003800000 */
[----:B------:R-:W-:Y:S05]  /*97c0*/  BRA `(.L_x_136) ;  /* 0x0000000000087947 */ /* 0x000fea0003800000 */
.L_x_135:
[----:B------:R-:W-:-:S13]  /*97d0*/  FSETP.NEU.AND P0, PT, R41, RZ, PT ;  /* 0x000000ff2900720b */ /* 0x000fda0003f0d000 */
[----:B------:R-:W-:Y:S05]  /*97e0*/  @!P0 EXIT ;  /* 0x000000000000894d */ /* 0x000fea0003800000 */
.L_x_136:
[----:B------:R-:W-:Y:S05]  /*97f0*/  BSYNC.RECONVERGENT B0 ;  /* 0x0000000000007941 */ /* 0x000fea0003800200 */
.L_x_133:
[----:B------:R-:W-:Y:S01]  /*9800*/  R2UR UR7, R92 ;  /* 0x000000005c0772ca */ /* 0x000fe200000e0000 */
[----:B------:R-:W-:Y:S01]  /*9810*/  ULEA UR6, UR47, UR46, 0x3 ;  /* 0x0000002e2f067291 */ /* 0x000fe2000f8e18ff */
[----:B------:R-:W-:-:S04]  /*9820*/  DEPBAR.LE SB0, 0x0 ;  /* 0x000080000000791a */ /* 0x000fc80000000000 */
[----:B------:R-:W-:-:S07]  /*9830*/  UIADD3 UR6, UPT, UPT, UR6, 0x58, URZ ;  /* 0x0000005806067890 */ /* 0x000fce000fffe0ff */
[----:B------:R-:W-:-:S09]  /*9840*/  UPRMT UR6, UR7, 0x654, UR6 ;  /* 0x0000065407067896 */ /* 0x000fd20008000006 */
[----:B------:R-:W-:Y:S01]  /*9850*/  SYNCS.ARRIVE.TRANS64.RED.A1T0 RZ, [UR6], RZ ;  /* 0x000000ffffff79a7 */ /* 0x000fe20008100406 */
[----:B------:R-:W-:Y:S05]  /*9860*/  EXIT ;  /* 0x000000000000794d */ /* 0x000fea0003800000 */
.L_x_24:
[----:B-1----:R1:W2:Y:S02]  /*9870*/  SYNCS.PHASECHK.TRANS64.TRYWAIT P0, [R3+URZ+0xd0], R2 ;  /* 0x0000d002030075a7 */ /* 0x0022a400080011ff */
[----:B--2---:R-:W-:Y:S05]  /*9880*/  @!P0 NANOSLEEP.SYNCS 0x989680 ;  /* 0x009896800000895d */ /* 0x004fea0003900000 */
[----:B------:R-:W2:Y:S02]  /*9890*/  @!P0 SYNCS.PHASECHK.TRANS64 P0, [R3+URZ+0xd0], R2 ;  /* 0x0000d002030085a7 */ /* 0x000ea400080010ff */
[----:B--2---:R-:W-:Y:S05]  /*98a0*/  @!P0 BRA `(.L_x_24) ;  /* 0xfffffffc00f08947 */ /* 0x004fea000383ffff */
[----:B------:R-:W-:Y:S05]  /*98b0*/  BRA `(.L_x_137) ;  /* 0xffffff8400807947 */ /* 0x000fea000383ffff */
.L_x_27:
[----:B--2---:R-:W-:-:S07]  /*98c0*/  MOV R0, UR6 ;  /* 0x0000000600007c02 */ /* 0x004fce0008000f00 */
.L_x_138:
[----:B-1----:R1:W2:Y:S02]  /*98d0*/  SYNCS.PHASECHK.TRANS64.TRYWAIT P0, [R0+URZ+0x20], R3 ;  /* 0x00002003000075a7 */ /* 0x0022a400080011ff */
[----:B--2---:R-:W-:Y:S05]  /*98e0*/  @!P0 NANOSLEEP.SYNCS 0x989680 ;  /* 0x009896800000895d */ /* 0x004fea0003900000 */
[----:B------:R-:W2:Y:S02]  /*98f0*/  @!P0 SYNCS.PHASECHK.TRANS64 P0, [R0+URZ+0x20], R3 ;  /* 0x00002003000085a7 */ /* 0x000ea400080010ff */
[----:B--2---:R-:W-:Y:S05]  /*9900*/  @!P0 BRA `(.L_x_138) ;  /* 0xfffffffc00f08947 */ /* 0x004fea000383ffff */
[----:B------:R-:W-:Y:S05]  /*9910*/  BRA `(.L_x_26) ;  /* 0xffffff8400fc7947 */ /* 0x000fea000383ffff */
.L_x_36:
[----:B-1----:R-:W-:-:S07]  /*9920*/  MOV R0, UR14 ;  /* 0x0000000e00007c02 */ /* 0x002fce0008000f00 */
.L_x_139:
[----:B-1----:R1:W2:Y:S02]  /*9930*/  SYNCS.PHASECHK.TRANS64.TRYWAIT P0, [R0+URZ+0x20], R3 ;  /* 0x00002003000075a7 */ /* 0x0022a400080011ff */
[----:B--2---:R-:W-:Y:S05]  /*9940*/  @!P0 NANOSLEEP.SYNCS 0x989680 ;  /* 0x009896800000895d */ /* 0x004fea0003900000 */
[----:B------:R-:W2:Y:S02]  /*9950*/  @!P0 SYNCS.PHASECHK.TRANS64 P0, [R0+URZ+0x20], R3 ;  /* 0x00002003000085a7 */ /* 0x000ea400080010ff */
[----:B--2---:R-:W-:Y:S05]  /*9960*/  @!P0 BRA `(.L_x_139) ;  /* 0xfffffffc00f08947 */ /* 0x004fea000383ffff */
[----:B------:R-:W-:Y:S05]  /*9970*/  BRA `(.L_x_35) ;  /* 0xffffff8c00547947 */ /* 0x000fea000383ffff */
.L_x_43:
[----:B-1----:R1:W4:Y:S02]  /*9980*/  SYNCS.PHASECHK.TRANS64.TRYWAIT P0, [R3+URZ+0x80], R0 ;  /* 0x00008000030075a7 */ /* 0x00232400080011ff */
[----:B----4-:R-:W-:Y:S05]  /*9990*/  @!P0 NANOSLEEP.SYNCS 0x989680 ;  /* 0x009896800000895d */ /* 0x010fea0003900000 */
[----:B------:R-:W4:Y:S02]  /*99a0*/  @!P0 SYNCS.PHASECHK.TRANS64 P0, [R3+URZ+0x80], R0 ;  /* 0x00008000030085a7 */ /* 0x000f2400080010ff */
[----:B----4-:R-:W-:Y:S05]  /*99b0*/  @!P0 BRA `(.L_x_43) ;  /* 0xfffffffc00f08947 */ /* 0x010fea000383ffff */
[----:B------:R-:W-:Y:S05]  /*99c0*/  BRA `(.L_x_140) ;  /* 0xffffff90008c7947 */ /* 0x000fea000383ffff */
.L_x_47:
[----:B-1----:R-:W-:-:S07]  /*99d0*/  MOV R0, UR4 ;  /* 0x0000000400007c02 */ /* 0x002fce0008000f00 */
.L_x_141:
[----:B-1----:R1:W2:Y:S02]  /*99e0*/  SYNCS.PHASECHK.TRANS64.TRYWAIT P0, [R0+URZ], R3 ;  /* 0x00000003000075a7 */ /* 0x0022a400080011ff */
[----:B--2---:R-:W-:Y:S05]  /*99f0*/  @!P0 NANOSLEEP.SYNCS 0x989680 ;  /* 0x009896800000895d */ /* 0x004fea0003900000 */
[----:B------:R-:W2:Y:S02]  /*9a00*/  @!P0 SYNCS.PHASECHK.TRANS64 P0, [R0+URZ], R3 ;  /* 0x00000003000085a7 */ /* 0x000ea400080010ff */
[----:B--2---:R-:W-:Y:S05]  /*9a10*/  @!P0 BRA `(.L_x_141) ;  /* 0xfffffffc00f08947 */ /* 0x004fea000383ffff */
[----:B------:R-:W-:Y:S05]  /*9a20*/  BRA `(.L_x_142) ;  /* 0xffffff9800387947 */ /* 0x000fea000383ffff */
.L_x_48:
[----:B------:R-:W-:-:S07]  /*9a30*/  MOV R0, UR5 ;  /* 0x0000000500007c02 */ /* 0x000fce0008000f00 */
.L_x_143:
[----:B-1----:R1:W2:Y:S02]  /*9a40*/  SYNCS.PHASECHK.TRANS64.TRYWAIT P0, [R0+URZ], R3 ;  /* 0x00000003000075a7 */ /* 0x0022a400080011ff */
[----:B--2---:R-:W-:Y:S05]  /*9a50*/  @!P0 NANOSLEEP.SYNCS 0x989680 ;  /* 0x009896800000895d */ /* 0x004fea0003900000 */
[----:B------:R-:W2:Y:S02]  /*9a60*/  @!P0 SYNCS.PHASECHK.TRANS64 P0, [R0+URZ], R3 ;  /* 0x00000003000085a7 */ /* 0x000ea400080010ff */
[----:B--2---:R-:W-:Y:S05]  /*9a70*/  @!P0 BRA `(.L_x_143) ;  /* 0xfffffffc00f08947 */ /* 0x004fea000383ffff */
[----:B------:R-:W-:Y:S05]  /*9a80*/  BRA `(.L_x_144) ;  /* 0xffffff9800447947 */ /* 0x000fea000383ffff */
.L_x_49:
[----:B------:R-:W-:-:S07]  /*9a90*/  MOV R0, UR5 ;  /* 0x0000000500007c02 */ /* 0x000fce0008000f00 */
.L_x_145:
[----:B-1----:R1:W2:Y:S02]  /*9aa0*/  SYNCS.PHASECHK.TRANS64.TRYWAIT P0, [R0+URZ], R3 ;  /* 0x00000003000075a7 */ /* 0x0022a400080011ff */
[----:B--2---:R-:W-:Y:S05]  /*9ab0*/  @!P0 NANOSLEEP.SYNCS 0x989680 ;  /* 0x009896800000895d */ /* 0x004fea0003900000 */
[----:B------:R-:W2:Y:S02]  /*9ac0*/  @!P0 SYNCS.PHASECHK.TRANS64 P0, [R0+URZ], R3 ;  /* 0x00000003000085a7 */ /* 0x000ea400080010ff */
[----:B--2---:R-:W-:Y:S05]  /*9ad0*/  @!P0 BRA `(.L_x_145) ;  /* 0xfffffffc00f08947 */ /* 0x004fea000383ffff */
[----:B------:R-:W-:Y:S05]  /*9ae0*/  BRA `(.L_x_146) ;  /* 0xffffff9800507947 */ /* 0x000fea000383ffff */
.L_x_52:
[----:B-1----:R1:W2:Y:S02]  /*9af0*/  SYNCS.PHASECHK.TRANS64.TRYWAIT P0, [R0+URZ+0xc0], R9 ;  /* 0x0000c009000075a7 */ /* 0x0022a400080011ff */
[----:B--2---:R-:W-:Y:S05]  /*9b00*/  @!P0 NANOSLEEP.SYNCS 0x989680 ;  /* 0x009896800000895d */ /* 0x004fea0003900000 */
[----:B------:R-:W2:Y:S02]  /*9b10*/  @!P0 SYNCS.PHASECHK.TRANS64 P0, [R0+URZ+0xc0], R9 ;  /* 0x0000c009000085a7 */ /* 0x000ea400080010ff */
[----:B--2---:R-:W-:Y:S05]  /*9b20*/  @!P0 BRA `(.L_x_52) ;  /* 0xfffffffc00f08947 */ /* 0x004fea000383ffff */
[----:B------:R-:W-:Y:S05]  /*9b30*/  BRA `(.L_x_147) ;  /* 0xffffff9800b87947 */ /* 0x000fea000383ffff */
.L_x_53:
[----:B------:R-:W-:-:S07]  /*9b40*/  MOV R0, UR4 ;  /* 0x0000000400007c02 */ /* 0x000fce0008000f00 */
.L_x_148:
[----:B-1----:R1:W2:Y:S02]  /*9b50*/  SYNCS.PHASECHK.TRANS64.TRYWAIT P0, [R0+URZ+0x90], R11 ;  /* 0x0000900b000075a7 */ /* 0x0022a400080011ff */
[----:B--2---:R-:W-:Y:S05]  /*9b60*/  @!P0 NANOSLEEP.SYNCS 0x989680 ;  /* 0x009896800000895d */ /* 0x004fea0003900000 */
[----:B------:R-:W2:Y:S02]  /*9b70*/  @!P0 SYNCS.PHASECHK.TRANS64 P0, [R0+URZ+0x90], R11 ;  /* 0x0000900b000085a7 */ /* 0x000ea400080010ff */
[----:B--2---:R-:W-:Y:S05]  /*9b80*/  @!P0 BRA `(.L_x_148) ;  /* 0xfffffffc00f08947 */ /* 0x004fea000383ffff */
[----:B------:R-:W-:Y:S05]  /*9b90*/  BRA `(.L_x_149) ;  /* 0xffffff9800c87947 */ /* 0x000fea000383ffff */
.L_x_54:
[----:B-1----:R1:W2:Y:S02]  /*9ba0*/  SYNCS.PHASECHK.TRANS64.TRYWAIT P1, [R0+URZ+0x80], R9 ;  /* 0x00008009000075a7 */ /* 0x0022a400080211ff */
[----:B--2---:R-:W-:Y:S05]  /*9bb0*/  @!P1 NANOSLEEP.SYNCS 0x989680 ;  /* 0x009896800000995d */ /* 0x004fea0003900000 */
[----:B------:R-:W2:Y:S02]  /*9bc0*/  @!P1 SYNCS.PHASECHK.TRANS64 P1, [R0+URZ+0x80], R9 ;  /* 0x00008009000095a7 */ /* 0x000ea400080210ff */
[----:B--2---:R-:W-:Y:S05]  /*9bd0*/  @!P1 BRA `(.L_x_54) ;  /* 0xfffffffc00f09947 */ /* 0x004fea000383ffff */
[----:B------:R-:W-:Y:S05]  /*9be0*/  BRA `(.L_x_150) ;  /* 0xffffff9800f87947 */ /* 0x000fea000383ffff */
.L_x_57:
[----:B------:R-:W-:-:S07]  /*9bf0*/  MOV R0, UR4 ;  /* 0x0000000400007c02 */ /* 0x000fce0008000f00 */
.L_x_151:
[----:B-1----:R1:W2:Y:S02]  /*9c00*/  SYNCS.PHASECHK.TRANS64.TRYWAIT P0, [R0+URZ+0x90], R3 ;  /* 0x00009003000075a7 */ /* 0x0022a400080011ff */
[----:B--2---:R-:W-:Y:S05]  /*9c10*/  @!P0 NANOSLEEP.SYNCS 0x989680 ;  /* 0x009896800000895d */ /* 0x004fea0003900000 */
[----:B------:R-:W2:Y:S02]  /*9c20*/  @!P0 SYNCS.PHASECHK.TRANS64 P0, [R0+URZ+0x90], R3 ;  /* 0x00009003000085a7 */ /* 0x000ea400080010ff */
[----:B--2---:R-:W-:Y:S05]  /*9c30*/  @!P0 BRA `(.L_x_151) ;  /* 0xfffffffc00f08947 */ /* 0x004fea000383ffff */
[----:B------:R-:W-:Y:S05]  /*9c40*/  BRA `(.L_x_56) ;  /* 0xffffff9c004c7947 */ /* 0x000fea000383ffff */
.L_x_66:
[----:B-1----:R-:W-:-:S04]  /*9c50*/  MOV R7, UR5 ;  /* 0x0000000500077c02 */ /* 0x002fc80008000f00 */
[----:B------:R1:W2:Y:S03]  /*9c60*/  SYNCS.PHASECHK.TRANS64.TRYWAIT P0, [R7+URZ+0x8], R8 ;  /* 0x00000808070075a7 */ /* 0x0002a600080011ff */
[----:B--2---:R-:W-:Y:S05]  /*9c70*/  @!P0 NANOSLEEP.SYNCS 0x989680 ;  /* 0x009896800000895d */ /* 0x004fea0003900000 */
[----:B------:R-:W2:Y:S02]  /*9c80*/  @!P0 SYNCS.PHASECHK.TRANS64 P0, [R7+URZ+0x8], R8 ;  /* 0x00000808070085a7 */ /* 0x000ea400080010ff */
[----:B--2---:R-:W-:Y:S05]  /*9c90*/  @!P0 BRA `(.L_x_66) ;  /* 0xfffffffc00ec8947 */ /* 0x004fea000383ffff */
[----:B------:R-:W-:Y:S05]  /*9ca0*/  BRA `(.L_x_65) ;  /* 0xffffffa0000c7947 */ /* 0x000fea000383ffff */
.L_x_68:
[----:B------:R-:W-:Y:S01]  /*9cb0*/  BSSY B0, `(.L_x_152) ;  /* 0x0000006000007945 */ /* 0x000fe20003800000 */
[----:B------:R-:W-:-:S07]  /*9cc0*/  MOV R15, 0xffffffff ;  /* 0xffffffff000f7802 */ /* 0x000fce0000000f00 */
[----:B-1---5:R-:W-:Y:S05]  /*9cd0*/  WARPSYNC.COLLECTIVE R15, `(.L_x_153) ;  /* 0x000000000f0c7348 */ /* 0x022fea0003c00000 */
[----:B------:R-:W-:Y:S02]  /*9ce0*/  ELECT P6, UR79, PT ;  /* 0x00000000004f782f */ /* 0x000fe400038c0000 */
[----:B------:R-:W-:Y:S01]  /*9cf0*/  MOV R14, UR79 ;  /* 0x0000004f000e7c02 */ /* 0x000fe20008000f00 */
[----:B-1---5:R-:W-:Y:S10]  /*9d00*/  ENDCOLLECTIVE ;  /* 0x000000000000791b */ /* 0x022ff40003800000 */
.L_x_153:
[----:B------:R-:W-:Y:S05]  /*9d10*/  BSYNC B0 ;  /* 0x0000000000007941 */ /* 0x000fea0003800000 */
.L_x_152:
[----:B------:R-:W-:Y:S01]  /*9d20*/  PLOP3.LUT P0, PT, P6, PT, PT, 0x80, 0x8 ;  /* 0x000000000008781c */ /* 0x000fe2000370f070 */
[----:B------:R-:W-:-:S12]  /*9d30*/  BRA `(.L_x_154) ;  /* 0xffffffa0003c7947 */ /* 0x000fd8000383ffff */
.L_x_70:
[----:B-1----:R-:W-:-:S04]  /*9d40*/  MOV R5, UR5 ;  /* 0x0000000500057c02 */ /* 0x002fc80008000f00 */
[----:B------:R1:W2:Y:S03]  /*9d50*/  SYNCS.PHASECHK.TRANS64.TRYWAIT P0, [R5+URZ+0x8], R6 ;  /* 0x00000806050075a7 */ /* 0x0002a600080011ff */
[----:B--2---:R-:W-:Y:S05]  /*9d60*/  @!P0 NANOSLEEP.SYNCS 0x989680 ;  /* 0x009896800000895d */ /* 0x004fea0003900000 */
[----:B------:R-:W2:Y:S02]  /*9d70*/  @!P0 SYNCS.PHASECHK.TRANS64 P0, [R5+URZ+0x8], R6 ;  /* 0x00000806050085a7 */ /* 0x000ea400080010ff */
[----:B--2---:R-:W-:Y:S05]  /*9d80*/  @!P0 BRA `(.L_x_70) ;  /* 0xfffffffc00ec8947 */ /* 0x004fea000383ffff */
[----:B------:R-:W-:Y:S05]  /*9d90*/  BRA `(.L_x_69) ;  /* 0xffffffa000407947 */ /* 0x000fea000383ffff */
.L_x_71:
[----:B-1----:R1:W2:Y:S02]  /*9da0*/  SYNCS.PHASECHK.TRANS64.TRYWAIT P0, [R8+URZ+0x80], R3 ;  /* 0x00008003080075a7 */ /* 0x0022a400080011ff */
[----:B--2---:R-:W-:Y:S05]  /*9db0*/  @!P0 NANOSLEEP.SYNCS 0x989680 ;  /* 0x009896800000895d */ /* 0x004fea0003900000 */
[----:B------:R-:W2:Y:S02]  /*9dc0*/  @!P0 SYNCS.PHASECHK.TRANS64 P0, [R8+URZ+0x80], R3 ;  /* 0x00008003080085a7 */ /* 0x000ea400080010ff */
[----:B--2---:R-:W-:Y:S05]  /*9dd0*/  @!P0 BRA `(.L_x_71) ;  /* 0xfffffffc00f08947 */ /* 0x004fea000383ffff */
[----:B------:R-:W-:Y:S05]  /*9de0*/  BRA `(.L_x_155) ;  /* 0xffffffa400ec7947 */ /* 0x000fea000383ffff */
.L_x_75:
[----:B------:R-:W-:-:S07]  /*9df0*/  MOV R3, UR71 ;  /* 0x0000004700037c02 */ /* 0x000fce0008000f00 */
.L_x_156:
[----:B-1----:R1:W2:Y:S02]  /*9e00*/  SYNCS.PHASECHK.TRANS64.TRYWAIT P0, [R3+URZ+0xb0], R4 ;  /* 0x0000b004030075a7 */ /* 0x0022a400080011ff */
[----:B--2---:R-:W-:Y:S05]  /*9e10*/  @!P0 NANOSLEEP.SYNCS 0x989680 ;  /* 0x009896800000895d */ /* 0x004fea0003900000 */
[----:B------:R-:W2:Y:S02]  /*9e20*/  @!P0 SYNCS.PHASECHK.TRANS64 P0, [R3+URZ+0xb0], R4 ;  /* 0x0000b004030085a7 */ /* 0x000ea400080010ff */
[----:B--2---:R-:W-:Y:S05]  /*9e30*/  @!P0 BRA `(.L_x_156) ;  /* 0xfffffffc00f08947 */ /* 0x004fea000383ffff */
[----:B------:R-:W-:Y:S05]  /*9e40*/  BRA `(.L_x_157) ;  /* 0xffffffac00887947 */ /* 0x000fea000383ffff */
.L_x_78:
[----:B------:R-:W-:Y:S07]  /*9e50*/  MOV R3, UR15 ;  /* 0x0000000f00037c02 */ /* 0x000fee0008000f00 */
.L_x_158:
[----:B-1----:R1:W2:Y:S02]  /*9e60*/  SYNCS.PHASECHK.TRANS64.TRYWAIT P0, [R3+URZ], R4 ;  /* 0x00000004030075a7 */ /* 0x0022a400080011ff */
[----:B--2---:R-:W-:Y:S05]  /*9e70*/  @!P0 NANOSLEEP.SYNCS 0x989680 ;  /* 0x009896800000895d */ /* 0x004fea0003900000 */
[----:B------:R-:W2:Y:S02]  /*9e80*/  @!P0 SYNCS.PHASECHK.TRANS64 P0, [R3+URZ], R4 ;  /* 0x00000004030085a7 */ /* 0x000ea400080010ff */
[----:B--2---:R-:W-:Y:S05]  /*9e90*/  @!P0 BRA `(.L_x_158) ;  /* 0xfffffffc00f08947 */ /* 0x004fea000383ffff */
[----:B------:R-:W-:Y:S05]  /*9ea0*/  BRA `(.L_x_77) ;  /* 0xffffffb000587947 */ /* 0x000fea000383ffff */
.L_x_82:
[----:B-1----:R-:W-:-:S07]  /*9eb0*/  MOV R2, UR4 ;  /* 0x0000000400027c02 */ /* 0x002fce0008000f00 */
.L_x_159:
[----:B-1----:R1:W2:Y:S02]  /*9ec0*/  SYNCS.PHASECHK.TRANS64.TRYWAIT P0, [R2+URZ], R3 ;  /* 0x00000003020075a7 */ /* 0x0022a400080011ff */
[----:B--2---:R-:W-:Y:S05]  /*9ed0*/  @!P0 NANOSLEEP.SYNCS 0x989680 ;  /* 0x009896800000895d */ /* 0x004fea0003900000 */
[----:B------:R-:W2:Y:S02]  /*9ee0*/  @!P0 SYNCS.PHASECHK.TRANS64 P0, [R2+URZ], R3 ;  /* 0x00000003020085a7 */ /* 0x000ea400080010ff */
[----:B--2---:R-:W-:Y:S05]  /*9ef0*/  @!P0 BRA `(.L_x_159) ;  /* 0xfffffffc00f08947 */ /* 0x004fea000383ffff */
[----:B------:R-:W-:Y:S05]  /*9f00*/  BRA `(.L_x_160) ;  /* 0xffffffb400c47947 */ /* 0x000fea000383ffff */
.L_x_85:
[----:B------:R-:W-:-:S07]  /*9f10*/  MOV R2, UR29 ;  /* 0x0000001d00027c02 */ /* 0x000fce0008000f00 */
.L_x_161:
[----:B-1----:R1:W2:Y:S02]  /*9f20*/  SYNCS.PHASECHK.TRANS64.TRYWAIT P1, [R2+URZ+0xe0], R3 ;  /* 0x0000e003020075a7 */ /* 0x0022a400080211ff */
[----:B--2---:R-:W-:Y:S05]  /*9f30*/  @!P1 NANOSLEEP.SYNCS 0x989680 ;  /* 0x009896800000995d */ /* 0x004fea0003900000 */
[----:B------:R-:W2:Y:S02]  /*9f40*/  @!P1 SYNCS.PHASECHK.TRANS64 P1, [R2+URZ+0xe0], R3 ;  /* 0x0000e003020095a7 */ /* 0x000ea400080210ff */
[----:B--2---:R-:W-:Y:S05]  /*9f50*/  @!P1 BRA `(.L_x_161) ;  /* 0xfffffffc00f09947 */ /* 0x004fea000383ffff */
[----:B------:R-:W-:Y:S05]  /*9f60*/  BRA `(.L_x_162) ;  /* 0xffffffb800147947 */ /* 0x000fea000383ffff */
.L_x_90:
[----:B---3--:R3:W1:Y:S02]  /*9f70*/  SYNCS.PHASECHK.TRANS64.TRYWAIT P0, [R12+URZ+0x80], R9 ;  /* 0x000080090c0075a7 */ /* 0x00866400080011ff */
[----:B-1----:R-:W-:Y:S05]  /*9f80*/  @!P0 NANOSLEEP.SYNCS 0x989680 ;  /* 0x009896800000895d */ /* 0x002fea0003900000 */
[----:B------:R-:W1:Y:S02]  /*9f90*/  @!P0 SYNCS.PHASECHK.TRANS64 P0, [R12+URZ+0x80], R9 ;  /* 0x000080090c0085a7 */ /* 0x000e6400080010ff */
[----:B-1----:R-:W-:Y:S05]  /*9fa0*/  @!P0 BRA `(.L_x_90) ;  /* 0xfffffffc00f08947 */ /* 0x002fea000383ffff */
[----:B------:R-:W-:Y:S05]  /*9fb0*/  BRA `(.L_x_163) ;  /* 0xffffffbc00347947 */ /* 0x000fea000383ffff */
.L_x_93:
[----:B------:R-:W-:Y:S07]  /*9fc0*/  MOV R0, UR24 ;  /* 0x0000001800007c02 */ /* 0x000fee0008000f00 */
.L_x_164:
[----:B-1----:R1:W2:Y:S02]  /*9fd0*/  SYNCS.PHASECHK.TRANS64.TRYWAIT P2, [R0+URZ+0x78], R9 ;  /* 0x00007809000075a7 */ /* 0x0022a400080411ff */
[----:B--2---:R-:W-:Y:S05]  /*9fe0*/  @!P2 NANOSLEEP.SYNCS 0x989680 ;  /* 0x009896800000a95d */ /* 0x004fea0003900000 */
[----:B------:R-:W2:Y:S02]  /*9ff0*/  @!P2 SYNCS.PHASECHK.TRANS64 P2, [R0+URZ+0x78], R9 ;  /* 0x000078090000a5a7 */ /* 0x000ea400080410ff */
[----:B--2---:R-:W-:Y:S05]  /*a000*/  @!P2 BRA `(.L_x_164) ;  /* 0xfffffffc00f0a947 */ /* 0x004fea000383ffff */
[----:B------:R-:W-:Y:S05]  /*a010*/  BRA `(.L_x_92) ;  /* 0xffffffc000987947 */ /* 0x000fea000383ffff */
.L_x_96:
[----:B------:R-:W-:Y:S07]  /*a020*/  MOV R0, UR4 ;  /* 0x0000000400007c02 */ /* 0x000fee0008000f00 */
.L_x_165:
[----:B-1----:R1:W2:Y:S02]  /*a030*/  SYNCS.PHASECHK.TRANS64.TRYWAIT P0, [R0+URZ+0x58], R9 ;  /* 0x00005809000075a7 */ /* 0x0022a400080011ff */
[----:B--2---:R-:W-:Y:S05]  /*a040*/  @!P0 NANOSLEEP.SYNCS 0x989680 ;  /* 0x009896800000895d */ /* 0x004fea0003900000 */
[----:B------:R-:W2:Y:S02]  /*a050*/  @!P0 SYNCS.PHASECHK.TRANS64 P0, [R0+URZ+0x58], R9 ;  /* 0x00005809000085a7 */ /* 0x000ea400080010ff */
[----:B--2---:R-:W-:Y:S05]  /*a060*/  @!P0 BRA `(.L_x_165) ;  /* 0xfffffffc00f08947 */ /* 0x004fea000383ffff */
[----:B------:R-:W-:Y:S05]  /*a070*/  BRA `(.L_x_166) ;  /* 0xffffffc000f87947 */ /* 0x000fea000383ffff */
.L_x_97:
[----:B------:R-:W-:Y:S07]  /*a080*/  MOV R9, UR5 ;  /* 0x0000000500097c02 */ /* 0x000fee0008000f00 */
.L_x_167:
[----:B-1----:R1:W2:Y:S02]  /*a090*/  SYNCS.PHASECHK.TRANS64.TRYWAIT P0, [R9+URZ+0x58], R0 ;  /* 0x00005800090075a7 */ /* 0x0022a400080011ff */
[----:B--2---:R-:W-:Y:S05]  /*a0a0*/  @!P0 NANOSLEEP.SYNCS 0x989680 ;  /* 0x009896800000895d */ /* 0x004fea0003900000 */
[----:B------:R-:W2:Y:S02]  /*a0b0*/  @!P0 SYNCS.PHASECHK.TRANS64 P0, [R9+URZ+0x58], R0 ;  /* 0x00005800090085a7 */ /* 0x000ea400080010ff */
[----:B--2---:R-:W-:Y:S05]  /*a0c0*/  @!P0 BRA `(.L_x_167) ;  /* 0xfffffffc00f08947 */ /* 0x004fea000383ffff */
[----:B------:R-:W-:Y:S05]  /*a0d0*/  BRA `(.L_x_168) ;  /* 0xffffffc400587947 */ /* 0x000fea000383ffff */
.L_x_99:
[----:B------:R-:W-:-:S07]  /*a0e0*/  MOV R0, UR4 ;  /* 0x0000000400007c02 */ /* 0x000fce0008000f00 */
.L_x_169:
[----:B-1----:R1:W2:Y:S02]  /*a0f0*/  SYNCS.PHASECHK.TRANS64.TRYWAIT P0, [R0+URZ], R3 ;  /* 0x00000003000075a7 */ /* 0x0022a400080011ff */
[----:B--2---:R-:W-:Y:S05]  /*a100*/  @!P0 NANOSLEEP.SYNCS 0x989680 ;  /* 0x009896800000895d */ /* 0x004fea0003900000 */
[----:B------:R-:W2:Y:S02]  /*a110*/  @!P0 SYNCS.PHASECHK.TRANS64 P0, [R0+URZ], R3 ;  /* 0x00000003000085a7 */ /* 0x000ea400080010ff */
[----:B--2---:R-:W-:Y:S05]  /*a120*/  @!P0 BRA `(.L_x_169) ;  /* 0xfffffffc00f08947 */ /* 0x004fea000383ffff */
[----:B------:R-:W-:Y:S05]  /*a130*/  BRA `(.L_x_170) ;  /* 0xffffffc400ec7947 */ /* 0x000fea000383ffff */
.L_x_100:
[----:B------:R-:W-:-:S07]  /*a140*/  MOV R0, UR5 ;  /* 0x0000000500007c02 */ /* 0x000fce0008000f00 */
.L_x_171:
[----:B-1----:R1:W2:Y:S02]  /*a150*/  SYNCS.PHASECHK.TRANS64.TRYWAIT P0, [R0+URZ], R3 ;  /* 0x00000003000075a7 */ /* 0x0022a400080011ff */
[----:B--2---:R-:W-:Y:S05]  /*a160*/  @!P0 NANOSLEEP.SYNCS 0x989680 ;  /* 0x009896800000895d */ /* 0x004fea0003900000 */
[----:B------:R-:W2:Y:S02]  /*a170*/  @!P0 SYNCS.PHASECHK.TRANS64 P0, [R0+URZ], R3 ;  /* 0x00000003000085a7 */ /* 0x000ea400080010ff */
[----:B--2---:R-:W-:Y:S05]  /*a180*/  @!P0 BRA `(.L_x_171) ;  /* 0xfffffffc00f08947 */ /* 0x004fea000383ffff */
[----:B------:R-:W-:Y:S05]  /*a190*/  BRA `(.L_x_172) ;  /* 0xffffffc400f87947 */ /* 0x000fea000383ffff */
.L_x_102:
[----:B--2---:R2:W4:Y:S02]  /*a1a0*/  SYNCS.PHASECHK.TRANS64.TRYWAIT P0, [R3+URZ+0x80], R0 ;  /* 0x00008000030075a7 */ /* 0x00452400080011ff */
[----:B----4-:R-:W-:Y:S05]  /*a1b0*/  @!P0 NANOSLEEP.SYNCS 0x989680 ;  /* 0x009896800000895d */ /* 0x010fea0003900000 */
[----:B------:R-:W4:Y:S02]  /*a1c0*/  @!P0 SYNCS.PHASECHK.TRANS64 P0, [R3+URZ+0x80], R0 ;  /* 0x00008000030085a7 */ /* 0x000f2400080010ff */
[----:B----4-:R-:W-:Y:S05]  /*a1d0*/  @!P0 BRA `(.L_x_102) ;  /* 0xfffffffc00f08947 */ /* 0x010fea000383ffff */
[----:B------:R-:W-:Y:S05]  /*a1e0*/  BRA `(.L_x_173) ;  /* 0xffffffc800dc7947 */ /* 0x000fea000383ffff */
.L_x_112:
[----:B-1----:R1:W2:Y:S02]  /*a1f0*/  SYNCS.PHASECHK.TRANS64.TRYWAIT P0, [R0+URZ+0x40], R3 ;  /* 0x00004003000075a7 */ /* 0x0022a400080011ff */
[----:B--2---:R-:W-:Y:S05]  /*a200*/  @!P0 NANOSLEEP.SYNCS 0x989680 ;  /* 0x009896800000895d */ /* 0x004fea0003900000 */
[----:B------:R-:W2:Y:S02]  /*a210*/  @!P0 SYNCS.PHASECHK.TRANS64 P0, [R0+URZ+0x40], R3 ;  /* 0x00004003000085a7 */ /* 0x000ea400080010ff */
[----:B--2---:R-:W-:Y:S05]  /*a220*/  @!P0 BRA `(.L_x_112) ;  /* 0xfffffffc00f08947 */ /* 0x004fea000383ffff */
[----:B------:R-:W-:Y:S05]  /*a230*/  BRA `(.L_x_111) ;  /* 0xffffffd800587947 */ /* 0x000fea000383ffff */
.L_x_114:
[----:B-1----:R1:W3:Y:S02]  /*a240*/  SYNCS.PHASECHK.TRANS64.TRYWAIT P1, [R93+URZ+0xa0], R2 ;  /* 0x0000a0025d0075a7 */ /* 0x0022e400080211ff */
[----:B---3--:R-:W-:Y:S05]  /*a250*/  @!P1 NANOSLEEP.SYNCS 0x989680 ;  /* 0x009896800000995d */ /* 0x008fea0003900000 */
[----:B------:R-:W3:Y:S02]  /*a260*/  @!P1 SYNCS.PHASECHK.TRANS64 P1, [R93+URZ+0xa0], R2 ;  /* 0x0000a0025d0095a7 */ /* 0x000ee400080210ff */
[----:B---3--:R-:W-:Y:S05]  /*a270*/  @!P1 BRA `(.L_x_114) ;  /* 0xfffffffc00f09947 */ /* 0x008fea000383ffff */
[----:B------:R-:W-:Y:S05]  /*a280*/  BRA `(.L_x_113) ;  /* 0xffffffd800907947 */ /* 0x000fea000383ffff */
.L_x_125:
[----:B---3--:R3:W4:Y:S02]  /*a290*/  SYNCS.PHASECHK.TRANS64.TRYWAIT P0, [R2+URZ+0x40], R113 ;  /* 0x00004071020075a7 */ /* 0x00872400080011ff */
[----:B----4-:R-:W-:Y:S05]  /*a2a0*/  @!P0 NANOSLEEP.SYNCS 0x989680 ;  /* 0x009896800000895d */ /* 0x010fea0003900000 */
[----:B------:R-:W4:Y:S02]  /*a2b0*/  @!P0 SYNCS.PHASECHK.TRANS64 P0, [R2+URZ+0x40], R113 ;  /* 0x00004071020085a7 */ /* 0x000f2400080010ff */
[----:B----4-:R-:W-:Y:S05]  /*a2c0*/  @!P0 BRA `(.L_x_125) ;  /* 0xfffffffc00f08947 */ /* 0x010fea000383ffff */
[----:B------:R-:W-:Y:S05]  /*a2d0*/  BRA `(.L_x_124) ;  /* 0xffffffe400847947 */ /* 0x000fea000383ffff */
        .weak           $__internal_0_$__cuda_sm10x_tcgen05_guardrail_trap_col_being_dealloced_not_returned_by_alloc
        .type           $__internal_0_$__cuda_sm10x_tcgen05_guardrail_trap_col_being_dealloced_not_returned_by_alloc,@function
        .size           $__internal_0_$__cuda_sm10x_tcgen05_guardrail_trap_col_being_dealloced_not_returned_by_alloc,($__internal_1_$__cuda_sm10x_tcgen05_guardrail_trap_phase_invalid_during_alloc - $__internal_0_$__cuda_sm10x_tcgen05_guardrail_trap_col_being_dealloced_not_returned_by_alloc)
$__internal_0_$__cuda_sm10x_tcgen05_guardrail_trap_col_being_dealloced_not_returned_by_alloc:
[----:B------:R-:W-:Y:S05]  /*a2e0*/  BPT.TRAP 0x1 ;  /* 0x000000040000795c */ /* 0x000fea0000300000 */
[----:B------:R-:W-:-:S04]  /*a2f0*/  HFMA2 R3, -RZ, RZ, 0, 0 ;  /* 0x00000000ff037431 */ /* 0x000fc800000001ff */
[----:B------:R-:W-:Y:S05]  /*a300*/  RET.REL.NODEC R2 `(_ZN7cutlass13device_kernelINS_4gemm6kernel13GemmUniversalIN4cute5tupleIJiiiiEEENS1_10collective13CollectiveMmaINS1_46MainloopSm100TmaUmmaWarpSpecializedBlockScaledILi4ELi2ELi2ENS5_IJNS4_1CILi4EEESB_NSA_ILi1EEEEEEEENS5_IJNSA_ILi256EEENSA_ILi64EEESF_EEENS5_IJNS_12float_e4m3_tENS_13float_ue8m0_tEEEENS5_IJNS5_IJlSC_lEEENS4_6LayoutINS5_IJNS5_IJNS5_IJNSA_ILi32EEESB_EEEiEEESP_NS5_IJSC_iEEEEEENS5_IJNS5_IJNS5_IJNSA_ILi16EEESB_EEEiEEENS5_IJNS5_IJNSA_ILi0EEESC_EEENSA_ILi512EEEEEENS5_IJSV_iEEEEEEEEEEESK_S12_NS4_8TiledMMAINS4_8MMA_AtomIJNS4_27SM100_MMA_MXF8F6F4_2x1SM_SSISI_SI_fSJ_Li256ELi64ELNS4_4UMMA5MajorE0ELS17_0ELNS16_7ScaleInE0ELS18_0EEEEEENSM_INS5_IJSC_SC_SC_EEENS5_IJSV_SV_SV_EEEEENS5_IJNS4_10UnderscoreES1E_S1E_EEEEENS5_IJNS4_28SM100_TMA_2SM_LOAD_MULTICASTES1H_EEENS5_IJNS4_14ComposedLayoutINS4_7SwizzleILi3ELi4ELi3EEENS4_18smem_ptr_flag_bitsILi8EEENSM_INS5_IJNSA_ILi8EEENSA_ILi128EEEEEENS5_IJS1P_SC_EEEEEEENSM_INS5_IJNS5_IJNS5_IJSO_SC_EEENS5_IJSN_SC_EEEEEESC_NS5_IJSB_NSA_ILi2EEEEEEEEENS5_IJNS5_IJNS5_IJST_SX_EEESW_EEESV_NS5_IJSC_SX_EEEEEEEEEEEvNS4_8identityES1I_S25_vS26_EENS_8epilogue10collective18CollectiveEpilogueINS28_23Sm100TmaWarpSpecializedILi3ELi2ELi32ELb1ELb0EEEJNS5_IJS1P_SG_SF_EEENS5_IJNSM_IS1P_SC_EENSM_ISN_SC_EEEEENS_10bfloat16_tESL_S2H_SL_NS28_6fusion15FusionCallbacksIS2C_NS2I_17LinearCombinationIS2H_fS2H_fLNS_15FloatRoundStyleE2EEES2D_S2G_JEEENS4_5SM1004TMEM4LOAD26SM100_TMEM_LOAD_32dp32b32xENS4_13SM90_TMA_LOADENS1J_INS1K_ILi2ELi4ELi3EEENS1M_ILi16EEENSM_INS5_IJS1O_SN_EEES1V_EEEENS4_39AutoVectorizingCopyWithAssumedAlignmentILi128EEENS4_14SM90_TMA_STOREES2X_S2Z_S2Z_EEEvvEEEEvNT_6ParamsE) ;  /* 0xffffff5c023c7950 */ /* 0x000fea0003c3ffff */
        .weak           $__internal_1_$__cuda_sm10x_tcgen05_guardrail_trap_phase_invalid_during_alloc
        .type           $__internal_1_$__cuda_sm10x_tcgen05_guardrail_trap_phase_invalid_during_alloc,@function
        .size           $__internal_1_$__cuda_sm10x_tcgen05_guardrail_trap_phase_invalid_during_alloc,($__internal_2_$__cuda_sm10x_tcgen05_guardrail_trap_unallocated_columns_being_dealloced - $__internal_1_$__cuda_sm10x_tcgen05_guardrail_trap_phase_invalid_during_alloc)
$__internal_1_$__cuda_sm10x_tcgen05_guardrail_trap_phase_invalid_during_alloc:
[----:B------:R-:W-:Y:S05]  /*a310*/  BPT.TRAP 0x1 ;  /* 0x000000040000795c */ /* 0x000fea0000300000 */
[----:B------:R-:W-:-:S04]  /*a320*/  MOV R7, 0x0 ;  /* 0x0000000000077802 */ /* 0x000fc80000000f00 */
[----:B------:R-:W-:Y:S05]  /*a330*/  RET.REL.NODEC R6 `(_ZN7cutlass13device_kernelINS_4gemm6kernel13GemmUniversalIN4cute5tupleIJiiiiEEENS1_10collective13CollectiveMmaINS1_46MainloopSm100TmaUmmaWarpSpecializedBlockScaledILi4ELi2ELi2ENS5_IJNS4_1CILi4EEESB_NSA_ILi1EEEEEEEENS5_IJNSA_ILi256EEENSA_ILi64EEESF_EEENS5_IJNS_12float_e4m3_tENS_13float_ue8m0_tEEEENS5_IJNS5_IJlSC_lEEENS4_6LayoutINS5_IJNS5_IJNS5_IJNSA_ILi32EEESB_EEEiEEESP_NS5_IJSC_iEEEEEENS5_IJNS5_IJNS5_IJNSA_ILi16EEESB_EEEiEEENS5_IJNS5_IJNSA_ILi0EEESC_EEENSA_ILi512EEEEEENS5_IJSV_iEEEEEEEEEEESK_S12_NS4_8TiledMMAINS4_8MMA_AtomIJNS4_27SM100_MMA_MXF8F6F4_2x1SM_SSISI_SI_fSJ_Li256ELi64ELNS4_4UMMA5MajorE0ELS17_0ELNS16_7ScaleInE0ELS18_0EEEEEENSM_INS5_IJSC_SC_SC_EEENS5_IJSV_SV_SV_EEEEENS5_IJNS4_10UnderscoreES1E_S1E_EEEEENS5_IJNS4_28SM100_TMA_2SM_LOAD_MULTICASTES1H_EEENS5_IJNS4_14ComposedLayoutINS4_7SwizzleILi3ELi4ELi3EEENS4_18smem_ptr_flag_bitsILi8EEENSM_INS5_IJNSA_ILi8EEENSA_ILi128EEEEEENS5_IJS1P_SC_EEEEEEENSM_INS5_IJNS5_IJNS5_IJSO_SC_EEENS5_IJSN_SC_EEEEEESC_NS5_IJSB_NSA_ILi2EEEEEEEEENS5_IJNS5_IJNS5_IJST_SX_EEESW_EEESV_NS5_IJSC_SX_EEEEEEEEEEEvNS4_8identityES1I_S25_vS26_EENS_8epilogue10collective18CollectiveEpilogueINS28_23Sm100TmaWarpSpecializedILi3ELi2ELi32ELb1ELb0EEEJNS5_IJS1P_SG_SF_EEENS5_IJNSM_IS1P_SC_EENSM_ISN_SC_EEEEENS_10bfloat16_tESL_S2H_SL_NS28_6fusion15FusionCallbacksIS2C_NS2I_17LinearCombinationIS2H_fS2H_fLNS_15FloatRoundStyleE2EEES2D_S2G_JEEENS4_5SM1004TMEM4LOAD26SM100_TMEM_LOAD_32dp32b32xENS4_13SM90_TMA_LOADENS1J_INS1K_ILi2ELi4ELi3EEENS1M_ILi16EEENSM_INS5_IJS1O_SN_EEES1V_EEEENS4_39AutoVectorizingCopyWithAssumedAlignmentILi128EEENS4_14SM90_TMA_STOREES2X_S2Z_S2Z_EEEvvEEEEvNT_6ParamsE) ;  /* 0xffffff5c06307950 */ /* 0x000fea0003c3ffff */
        .weak           $__internal_2_$__cuda_sm10x_tcgen05_guardrail_trap_unallocated_columns_being_dealloced
        .type           $__internal_2_$__cuda_sm10x_tcgen05_guardrail_trap_unallocated_columns_being_dealloced,@function
        .size           $__internal_2_$__cuda_sm10x_tcgen05_guardrail_trap_unallocated_columns_being_dealloced,(.L_x_175 - $__internal_2_$__cuda_sm10x_tcgen05_guardrail_trap_unallocated_columns_being_dealloced)
$__internal_2_$__cuda_sm10x_tcgen05_guardrail_trap_unallocated_columns_being_dealloced:
[----:B------:R-:W-:Y:S05]  /*a340*/  BPT.TRAP 0x1 ;  /* 0x000000040000795c */ /* 0x000fea0000300000 */
[----:B------:R-:W-:-:S04]  /*a350*/  HFMA2 R3, -RZ, RZ, 0, 0 ;  /* 0x00000000ff037431 */ /* 0x000fc800000001ff */
[----:B------:R-:W-:Y:S05]  /*a360*/  RET.REL.NODEC R2 `(_ZN7cutlass13device_kernelINS_4gemm6kernel13GemmUniversalIN4cute5tupleIJiiiiEEENS1_10collective13CollectiveMmaINS1_46MainloopSm100TmaUmmaWarpSpecializedBlockScaledILi4ELi2ELi2ENS5_IJNS4_1CILi4EEESB_NSA_ILi1EEEEEEEENS5_IJNSA_ILi256EEENSA_ILi64EEESF_EEENS5_IJNS_12float_e4m3_tENS_13float_ue8m0_tEEEENS5_IJNS5_IJlSC_lEEENS4_6LayoutINS5_IJNS5_IJNS5_IJNSA_ILi32EEESB_EEEiEEESP_NS5_IJSC_iEEEEEENS5_IJNS5_IJNS5_IJNSA_ILi16EEESB_EEEiEEENS5_IJNS5_IJNSA_ILi0EEESC_EEENSA_ILi512EEEEEENS5_IJSV_iEEEEEEEEEEESK_S12_NS4_8TiledMMAINS4_8MMA_AtomIJNS4_27SM100_MMA_MXF8F6F4_2x1SM_SSISI_SI_fSJ_Li256ELi64ELNS4_4UMMA5MajorE0ELS17_0ELNS16_7ScaleInE0ELS18_0EEEEEENSM_INS5_IJSC_SC_SC_EEENS5_IJSV_SV_SV_EEEEENS5_IJNS4_10UnderscoreES1E_S1E_EEEEENS5_IJNS4_28SM100_TMA_2SM_LOAD_MULTICASTES1H_EEENS5_IJNS4_14ComposedLayoutINS4_7SwizzleILi3ELi4ELi3EEENS4_18smem_ptr_flag_bitsILi8EEENSM_INS5_IJNSA_ILi8EEENSA_ILi128EEEEEENS5_IJS1P_SC_EEEEEEENSM_INS5_IJNS5_IJNS5_IJSO_SC_EEENS5_IJSN_SC_EEEEEESC_NS5_IJSB_NSA_ILi2EEEEEEEEENS5_IJNS5_IJNS5_IJST_SX_EEESW_EEESV_NS5_IJSC_SX_EEEEEEEEEEEvNS4_8identityES1I_S25_vS26_EENS_8epilogue10collective18CollectiveEpilogueINS28_23Sm100TmaWarpSpecializedILi3ELi2ELi32ELb1ELb0EEEJNS5_IJS1P_SG_SF_EEENS5_IJNSM_IS1P_SC_EENSM_ISN_SC_EEEEENS_10bfloat16_tESL_S2H_SL_NS28_6fusion15FusionCallbacksIS2C_NS2I_17LinearCombinationIS2H_fS2H_fLNS_15FloatRoundStyleE2EEES2D_S2G_JEEENS4_5SM1004TMEM4LOAD26SM100_TMEM_LOAD_32dp32b32xENS4_13SM90_TMA_LOADENS1J_INS1K_ILi2ELi4ELi3EEENS1M_ILi16EEENSM_INS5_IJS1O_SN_EEES1V_EEEENS4_39AutoVectorizingCopyWithAssumedAlignmentILi128EEENS4_14SM90_TMA_STOREES2X_S2Z_S2Z_EEEvvEEEEvNT_6ParamsE) ;  /* 0xffffff5c02247950 */ /* 0x000fea0003c3ffff */
.L_x_174:
[----:B------:R-:W-:-:S00]  /*a370*/  BRA `(.L_x_174) ;  /* 0xfffffffc00fc7947 */ /* 0x000fc0000383ffff */
[----:B------:R-:W-:-:S00]  /*a380*/  NOP ;  /* 0x0000000000007918 */ /* 0x000fc00000000000 */
[----:B------:R-:W-:-:S00]  /*a390*/  NOP ;  /* 0x0000000000007918 */ /* 0x000fc00000000000 */
[----:B------:R-:W-:-:S00]  /*a3a0*/  NOP ;  /* 0x0000000000007918 */ /* 0x000fc00000000000 */
[----:B------:R-:W-:-:S00]  /*a3b0*/  NOP ;  /* 0x0000000000007918 */ /* 0x000fc00000000000 */
[----:B------:R-:W-:-:S00]  /*a3c0*/  NOP ;  /* 0x0000000000007918 */ /* 0x000fc00000000000 */
[----:B------:R-:W-:-:S00]  /*a3d0*/  NOP ;  /* 0x0000000000007918 */ /* 0x000fc00000000000 */
[----:B------:R-:W-:-:S00]  /*a3e0*/  NOP ;  /* 0x0000000000007918 */ /* 0x000fc00000000000 */
[----:B------:R-:W-:-:S00]  /*a3f0*/  NOP ;  /* 0x0000000000007918 */ /* 0x000fc00000000000 */
.L_x_175:


//--------------------- .nv.global.init           --------------------------
	.section	.nv.global.init,"aw",@progbits
.nv.global.init:
	.type		$str$27,@object
	.size		$str$27,($str$28 - $str$27)
$str$27:
        /*0000*/ 	.byte	0x28, 0x61, 0x64, 0x64, 0x72, 0x65, 0x73, 0x73, 0x20, 0x26, 0x20, 0x6d, 0x61, 0x73, 0x6b, 0x29
        /*0010*/ 	.byte	0x20, 0x3d, 0x3d, 0x20, 0x30, 0x00
	.type		$str$28,@object
	.size		$str$28,($str$26 - $str$28)
$str$28:
        /*0016*/ 	.byte	0x2f, 0x74, 0x6d, 0x70, 0x2f, 0x63, 0x75, 0x74, 0x6c, 0x61, 0x73, 0x73, 0x5f, 0x73, 0x77, 0x65
        /*0026*/ 	.byte	0x65, 0x70, 0x5f, 0x73, 0x72, 0x63, 0x2f, 0x69, 0x6e, 0x63, 0x6c, 0x75, 0x64, 0x65, 0x2f, 0x63
        /*0036*/ 	.byte	0x75, 0x74, 0x65, 0x2f, 0x70, 0x6f, 0x69, 0x6e, 0x74, 0x65, 0x72, 0x5f, 0x66, 0x6c, 0x61, 0x67
        /*0046*/ 	.byte	0x67, 0x65, 0x64, 0x2e, 0x68, 0x70, 0x70, 0x00
	.type		$str$26,@object
	.size		$str$26,($str$25 - $str$26)
$str$26:
        /*004e*/ 	.byte	0x2f, 0x74, 0x6d, 0x70, 0x2f, 0x63, 0x75, 0x74, 0x6c, 0x61, 0x73, 0x73, 0x5f, 0x73, 0x77, 0x65
        /*005e*/ 	.byte	0x65, 0x70, 0x5f, 0x73, 0x72, 0x63, 0x2f, 0x69, 0x6e, 0x63, 0x6c, 0x75, 0x64, 0x65, 0x2f, 0x63
        /*006e*/ 	.byte	0x75, 0x74, 0x65, 0x2f, 0x61, 0x74, 0x6f, 0x6d, 0x2f, 0x63, 0x6f, 0x70, 0x79, 0x5f, 0x74, 0x72
        /*007e*/ 	.byte	0x61, 0x69, 0x74, 0x73, 0x5f, 0x73, 0x6d, 0x31, 0x30, 0x30, 0x2e, 0x68, 0x70, 0x70, 0x00
	.type		$str$25,@object
	.size		$str$25,(__unnamed_1 - $str$25)
$str$25:
        /*008d*/ 	.byte	0x28, 0x28, 0x75, 0x69, 0x6e, 0x74, 0x33, 0x32, 0x5f, 0x74, 0x28, 0x74, 0x68, 0x72, 0x65, 0x61
        /*009d*/ 	.byte	0x64, 0x49, 0x64, 0x78, 0x2e, 0x78, 0x29, 0x20, 0x2f, 0x20, 0x33, 0x32, 0x29, 0x20, 0x25, 0x20
        /*00ad*/ 	.byte	0x34, 0x29, 0x20, 0x3d, 0x3d, 0x20, 0x28, 0x28, 0x28, 0x74, 0x6d, 0x65, 0x6d, 0x5f, 0x61, 0x64
        /*00bd*/ 	.byte	0x64, 0x72, 0x20, 0x3e, 0x3e, 0x20, 0x31, 0x36, 0x29, 0x20, 0x2f, 0x20, 0x33, 0x32, 0x29, 0x20
        /*00cd*/ 	.byte	0x25, 0x20, 0x34, 0x29, 0x00
	.type		__unnamed_1,@object
	.size		__unnamed_1,(__unnamed_2 - __unnamed_1)
__unnamed_1:
        /*00d2*/ 	.byte	0x61, 0x75, 0x74, 0x6f, 0x20, 0x63, 0x75, 0x74, 0x65, 0x3a, 0x3a, 0x61, 0x73, 0x5f, 0x70, 0x6f
        /* <DEDUP_REMOVED lines=24> */
        /*0262*/ 	.byte	0x34, 0x30, 0x39, 0x36, 0x3e, 0x3e, 0x3e, 0x3e, 0x5d, 0x00
	.type		__unnamed_2,@object
	.size		__unnamed_2,(.L_2 - __unnamed_2)
__unnamed_2:
        /* <DEDUP_REMOVED lines=42> */
        /*050c*/ 	.byte	0x3e, 0x3e, 0x5d, 0x00
.L_2:


//--------------------- .nv.shared._ZN7cutlass13device_kernelINS_4gemm6kernel13GemmUniversalIN4cute5tupleIJiiiiEEENS1_10collective13CollectiveMmaINS1_46MainloopSm100TmaUmmaWarpSpecializedBlockScaledILi4ELi2ELi2ENS5_IJNS4_1CILi4EEESB_NSA_ILi1EEEEEEEENS5_IJNSA_ILi256EEENSA_ILi64EEESF_EEENS5_IJNS_12float_e4m3_tENS_13float_ue8m0_tEEEENS5_IJNS5_IJlSC_lEEENS4_6LayoutINS5_IJNS5_IJNS5_IJNSA_ILi32EEESB_EEEiEEESP_NS5_IJSC_iEEEEEENS5_IJNS5_IJNS5_IJNSA_ILi16EEESB_EEEiEEENS5_IJNS5_IJNSA_ILi0EEESC_EEENSA_ILi512EEEEEENS5_IJSV_iEEEEEEEEEEESK_S12_NS4_8TiledMMAINS4_8MMA_AtomIJNS4_27SM100_MMA_MXF8F6F4_2x1SM_SSISI_SI_fSJ_Li256ELi64ELNS4_4UMMA5MajorE0ELS17_0ELNS16_7ScaleInE0ELS18_0EEEEEENSM_INS5_IJSC_SC_SC_EEENS5_IJSV_SV_SV_EEEEENS5_IJNS4_10UnderscoreES1E_S1E_EEEEENS5_IJNS4_28SM100_TMA_2SM_LOAD_MULTICASTES1H_EEENS5_IJNS4_14ComposedLayoutINS4_7SwizzleILi3ELi4ELi3EEENS4_18smem_ptr_flag_bitsILi8EEENSM_INS5_IJNSA_ILi8EEENSA_ILi128EEEEEENS5_IJS1P_SC_EEEEEEENSM_INS5_IJNS5_IJNS5_IJSO_SC_EEENS5_IJSN_SC_EEEEEESC_NS5_IJSB_NSA_ILi2EEEEEEEEENS5_IJNS5_IJNS5_IJST_SX_EEESW_EEESV_NS5_IJSC_SX_EEEEEEEEEEEvNS4_8identityES1I_S25_vS26_EENS_8epilogue10collective18CollectiveEpilogueINS28_23Sm100TmaWarpSpecializedILi3ELi2ELi32ELb1ELb0EEEJNS5_IJS1P_SG_SF_EEENS5_IJNSM_IS1P_SC_EENSM_ISN_SC_EEEEENS_10bfloat16_tESL_S2H_SL_NS28_6fusion15FusionCallbacksIS2C_NS2I_17LinearCombinationIS2H_fS2H_fLNS_15FloatRoundStyleE2EEES2D_S2G_JEEENS4_5SM1004TMEM4LOAD26SM100_TMEM_LOAD_32dp32b32xENS4_13SM90_TMA_LOADENS1J_INS1K_ILi2ELi4ELi3EEENS1M_ILi16EEENSM_INS5_IJS1O_SN_EEES1V_EEEENS4_39AutoVectorizingCopyWithAssumedAlignmentILi128EEENS4_14SM90_TMA_STOREES2X_S2Z_S2Z_EEEvvEEEEvNT_6ParamsE --------------------------
	.section	.nv.shared._ZN7cutlass13device_kernelINS_4gemm6kernel13GemmUniversalIN4cute5tupleIJiiiiEEENS1_10collective13CollectiveMmaINS1_46MainloopSm100TmaUmmaWarpSpecializedBlockScaledILi4ELi2ELi2ENS5_IJNS4_1CILi4EEESB_NSA_ILi1EEEEEEEENS5_IJNSA_ILi256EEENSA_ILi64EEESF_EEENS5_IJNS_12float_e4m3_tENS_13float_ue8m0_tEEEENS5_IJNS5_IJlSC_lEEENS4_6LayoutINS5_IJNS5_IJNS5_IJNSA_ILi32EEESB_EEEiEEESP_NS5_IJSC_iEEEEEENS5_IJNS5_IJNS5_IJNSA_ILi16EEESB_EEEiEEENS5_IJNS5_IJNSA_ILi0EEESC_EEENSA_ILi512EEEEEENS5_IJSV_iEEEEEEEEEEESK_S12_NS4_8TiledMMAINS4_8MMA_AtomIJNS4_27SM100_MMA_MXF8F6F4_2x1SM_SSISI_SI_fSJ_Li256ELi64ELNS4_4UMMA5MajorE0ELS17_0ELNS16_7ScaleInE0ELS18_0EEEEEENSM_INS5_IJSC_SC_SC_EEENS5_IJSV_SV_SV_EEEEENS5_IJNS4_10UnderscoreES1E_S1E_EEEEENS5_IJNS4_28SM100_TMA_2SM_LOAD_MULTICASTES1H_EEENS5_IJNS4_14ComposedLayoutINS4_7SwizzleILi3ELi4ELi3EEENS4_18smem_ptr_flag_bitsILi8EEENSM_INS5_IJNSA_ILi8EEENSA_ILi128EEEEEENS5_IJS1P_SC_EEEEEEENSM_INS5_IJNS5_IJNS5_IJSO_SC_EEENS5_IJSN_SC_EEEEEESC_NS5_IJSB_NSA_ILi2EEEEEEEEENS5_IJNS5_IJNS5_IJST_SX_EEESW_EEESV_NS5_IJSC_SX_EEEEEEEEEEEvNS4_8identityES1I_S25_vS26_EENS_8epilogue10collective18CollectiveEpilogueINS28_23Sm100TmaWarpSpecializedILi3ELi2ELi32ELb1ELb0EEEJNS5_IJS1P_SG_SF_EEENS5_IJNSM_IS1P_SC_EENSM_ISN_SC_EEEEENS_10bfloat16_tESL_S2H_SL_NS28_6fusion15FusionCallbacksIS2C_NS2I_17LinearCombinationIS2H_fS2H_fLNS_15FloatRoundStyleE2EEES2D_S2G_JEEENS4_5SM1004TMEM4LOAD26SM100_TMEM_LOAD_32dp32b32xENS4_13SM90_TMA_LOADENS1J_INS1K_ILi2ELi4ELi3EEENS1M_ILi16EEENSM_INS5_IJS1O_SN_EEES1V_EEEENS4_39AutoVectorizingCopyWithAssumedAlignmentILi128EEENS4_14SM90_TMA_STOREES2X_S2Z_S2Z_EEEvvEEEEvNT_6ParamsE,"aw",@nobits
	.sectionflags	@""
	.align	16
	.zero		1024


//--------------------- .nv.shared.reserved.0     --------------------------
	.section	.nv.shared.reserved.0,"aw",@nobits
	.weak		__nv_reservedSMEM_offset_0_alias
	.size		__nv_reservedSMEM_offset_0_alias, 0, 64
	.other		__nv_reservedSMEM_offset_0_alias,@"STO_CUDA_RESERVED_SHARED STV_DEFAULT"
__nv_reservedSMEM_offset_0_alias:
	.zero		0
.nv.shared.reserved.0:
	.zero		64
	.weak		__nv_reservedSMEM_tcgen05_partition
	.type		__nv_reservedSMEM_tcgen05_partition,@object
	.size		__nv_reservedSMEM_tcgen05_partition,(.L_0 - __nv_reservedSMEM_tcgen05_partition)
__nv_reservedSMEM_tcgen05_partition:
	.zero		32
.L_0:


//--------------------- .nv.global                --------------------------
	.section	.nv.global,"aw",@nobits
.nv.global:
	.type		_ZN40_INTERNAL_5e6f8a58_4_k_cu_6996d976_352164cute1_E,@object
	.size		_ZN40_INTERNAL_5e6f8a58_4_k_cu_6996d976_352164cute1_E,(_ZN40_INTERNAL_5e6f8a58_4_k_cu_6996d976_352164cuda3std3__45__cpo6cbeginE - _ZN40_INTERNAL_5e6f8a58_4_k_cu_6996d976_352164cute1_E)
_ZN40_INTERNAL_5e6f8a58_4_k_cu_6996d976_352164cute1_E:
	.zero		1
	.type		_ZN40_INTERNAL_5e6f8a58_4_k_cu_6996d976_352164cuda3std3__45__cpo6cbeginE,@object
	.size		_ZN40_INTERNAL_5e6f8a58_4_k_cu_6996d976_352164cuda3std3__45__cpo6cbeginE,(_ZN40_INTERNAL_5e6f8a58_4_k_cu_6996d976_352164cuda3std3__48in_placeE - _ZN40_INTERNAL_5e6f8a58_4_k_cu_6996d976_352164cuda3std3__45__cpo6cbeginE)
_ZN40_INTERNAL_5e6f8a58_4_k_cu_6996d976_352164cuda3std3__45__cpo6cbeginE:
	.zero		1
	.type		_ZN40_INTERNAL_5e6f8a58_4_k_cu_6996d976_352164cuda3std3__48in_placeE,@object
	.size		_ZN40_INTERNAL_5e6f8a58_4_k_cu_6996d976_352164cuda3std3__48in_placeE,(_ZN40_INTERNAL_5e6f8a58_4_k_cu_6996d976_352164cuda3std6ranges3__45__cpo9iter_moveE - _ZN40_INTERNAL_5e6f8a58_4_k_cu_6996d976_352164cuda3std3__48in_placeE)
_ZN40_INTERNAL_5e6f8a58_4_k_cu_6996d976_352164cuda3std3__48in_placeE:
	.zero		1
	.type		_ZN40_INTERNAL_5e6f8a58_4_k_cu_6996d976_352164cuda3std6ranges3__45__cpo9iter_moveE,@object
	.size		_ZN40_INTERNAL_5e6f8a58_4_k_cu_6996d976_352164cuda3std6ranges3__45__cpo9iter_moveE,(_ZN40_INTERNAL_5e6f8a58_4_k_cu_6996d976_352164cuda3std3__45__cpo5beginE - _ZN40_INTERNAL_5e6f8a58_4_k_cu_6996d976_352164cuda3std6ranges3__45__cpo9iter_moveE)
_ZN40_INTERNAL_5e6f8a58_4_k_cu_6996d976_352164cuda3std6ranges3__45__cpo9iter_moveE:
	.zero		1
	.type		_ZN40_INTERNAL_5e6f8a58_4_k_cu_6996d976_352164cuda3std3__45__cpo5beginE,@object
	.size		_ZN40_INTERNAL_5e6f8a58_4_k_cu_6996d976_352164cuda3std3__45__cpo5beginE,(_ZN40_INTERNAL_5e6f8a58_4_k_cu_6996d976_352164cuda3std3__442_GLOBAL__N__5e6f8a58_4_k_cu_6996d976_352166ignoreE - _ZN40_INTERNAL_5e6f8a58_4_k_cu_6996d976_352164cuda3std3__45__cpo5beginE)
_ZN40_INTERNAL_5e6f8a58_4_k_cu_6996d976_352164cuda3std3__45__cpo5beginE:
	.zero		1
	.type		_ZN40_INTERNAL_5e6f8a58_4_k_cu_6996d976_352164cuda3std3__442_GLOBAL__N__5e6f8a58_4_k_cu_6996d976_352166ignoreE,@object
	.size		_ZN40_INTERNAL_5e6f8a58_4_k_cu_6996d976_352164cuda3std3__442_GLOBAL__N__5e6f8a58_4_k_cu_6996d976_352166ignoreE,(_ZN40_INTERNAL_5e6f8a58_4_k_cu_6996d976_352164cute7productE - _ZN40_INTERNAL_5e6f8a58_4_k_cu_6996d976_352164cuda3std3__442_GLOBAL__N__5e6f8a58_4_k_cu_6996d976_352166ignoreE)
_ZN40_INTERNAL_5e6f8a58_4_k_cu_6996d976_352164cuda3std3__442_GLOBAL__N__5e6f8a58_4_k_cu_6996d976_352166ignoreE:
	.zero		1
	.type		_ZN40_INTERNAL_5e6f8a58_4_k_cu_6996d976_352164cute7productE,@object
	.size		_ZN40_INTERNAL_5e6f8a58_4_k_cu_6996d976_352164cute7productE,(_ZN40_INTERNAL_5e6f8a58_4_k_cu_6996d976_352164cuda3std3__45__cpo3endE - _ZN40_INTERNAL_5e6f8a58_4_k_cu_6996d976_352164cute7productE)
_ZN40_INTERNAL_5e6f8a58_4_k_cu_6996d976_352164cute7productE:
	.zero		1
	.type		_ZN40_INTERNAL_5e6f8a58_4_k_cu_6996d976_352164cuda3std3__45__cpo3endE,@object
	.size		_ZN40_INTERNAL_5e6f8a58_4_k_cu_6996d976_352164cuda3std3__45__cpo3endE,(_ZN40_INTERNAL_5e6f8a58_4_k_cu_6996d976_352164cuda3std3__419piecewise_constructE - _ZN40_INTERNAL_5e6f8a58_4_k_cu_6996d976_352164cuda3std3__45__cpo3endE)
_ZN40_INTERNAL_5e6f8a58_4_k_cu_6996d976_352164cuda3std3__45__cpo3endE:
	.zero		1
	.type		_ZN40_INTERNAL_5e6f8a58_4_k_cu_6996d976_352164cuda3std3__419piecewise_constructE,@object
	.size		_ZN40_INTERNAL_5e6f8a58_4_k_cu_6996d976_352164cuda3std3__419piecewise_constructE,(_ZN40_INTERNAL_5e6f8a58_4_k_cu_6996d976_352164cuda3std3__45__cpo4cendE - _ZN40_INTERNAL_5e6f8a58_4_k_cu_6996d976_352164cuda3std3__419piecewise_constructE)
_ZN40_INTERNAL_5e6f8a58_4_k_cu_6996d976_352164cuda3std3__419piecewise_constructE:
	.zero		1
	.type		_ZN40_INTERNAL_5e6f8a58_4_k_cu_6996d976_352164cuda3std3__45__cpo4cendE,@object
	.size		_ZN40_INTERNAL_5e6f8a58_4_k_cu_6996d976_352164cuda3std3__45__cpo4cendE,(_ZN40_INTERNAL_5e6f8a58_4_k_cu_6996d976_352164cuda3std6ranges3__45__cpo4swapE - _ZN40_INTERNAL_5e6f8a58_4_k_cu_6996d976_352164cuda3std3__45__cpo4cendE)
_ZN40_INTERNAL_5e6f8a58_4_k_cu_6996d976_352164cuda3std3__45__cpo4cendE:
	.zero		1
	.type		_ZN40_INTERNAL_5e6f8a58_4_k_cu_6996d976_352164cuda3std6ranges3__45__cpo4swapE,@object
	.size		_ZN40_INTERNAL_5e6f8a58_4_k_cu_6996d976_352164cuda3std6ranges3__45__cpo4swapE,(.L_10 - _ZN40_INTERNAL_5e6f8a58_4_k_cu_6996d976_352164cuda3std6ranges3__45__cpo4swapE)
_ZN40_INTERNAL_5e6f8a58_4_k_cu_6996d976_352164cuda3std6ranges3__45__cpo4swapE:
	.zero		1
.L_10:


//--------------------- .nv.constant0._ZN7cutlass13device_kernelINS_4gemm6kernel13GemmUniversalIN4cute5tupleIJiiiiEEENS1_10collective13CollectiveMmaINS1_46MainloopSm100TmaUmmaWarpSpecializedBlockScaledILi4ELi2ELi2ENS5_IJNS4_1CILi4EEESB_NSA_ILi1EEEEEEEENS5_IJNSA_ILi256EEENSA_ILi64EEESF_EEENS5_IJNS_12float_e4m3_tENS_13float_ue8m0_tEEEENS5_IJNS5_IJlSC_lEEENS4_6LayoutINS5_IJNS5_IJNS5_IJNSA_ILi32EEESB_EEEiEEESP_NS5_IJSC_iEEEEEENS5_IJNS5_IJNS5_IJNSA_ILi16EEESB_EEEiEEENS5_IJNS5_IJNSA_ILi0EEESC_EEENSA_ILi512EEEEEENS5_IJSV_iEEEEEEEEEEESK_S12_NS4_8TiledMMAINS4_8MMA_AtomIJNS4_27SM100_MMA_MXF8F6F4_2x1SM_SSISI_SI_fSJ_Li256ELi64ELNS4_4UMMA5MajorE0ELS17_0ELNS16_7ScaleInE0ELS18_0EEEEEENSM_INS5_IJSC_SC_SC_EEENS5_IJSV_SV_SV_EEEEENS5_IJNS4_10UnderscoreES1E_S1E_EEEEENS5_IJNS4_28SM100_TMA_2SM_LOAD_MULTICASTES1H_EEENS5_IJNS4_14ComposedLayoutINS4_7SwizzleILi3ELi4ELi3EEENS4_18smem_ptr_flag_bitsILi8EEENSM_INS5_IJNSA_ILi8EEENSA_ILi128EEEEEENS5_IJS1P_SC_EEEEEEENSM_INS5_IJNS5_IJNS5_IJSO_SC_EEENS5_IJSN_SC_EEEEEESC_NS5_IJSB_NSA_ILi2EEEEEEEEENS5_IJNS5_IJNS5_IJST_SX_EEESW_EEESV_NS5_IJSC_SX_EEEEEEEEEEEvNS4_8identityES1I_S25_vS26_EENS_8epilogue10collective18CollectiveEpilogueINS28_23Sm100TmaWarpSpecializedILi3ELi2ELi32ELb1ELb0EEEJNS5_IJS1P_SG_SF_EEENS5_IJNSM_IS1P_SC_EENSM_ISN_SC_EEEEENS_10bfloat16_tESL_S2H_SL_NS28_6fusion15FusionCallbacksIS2C_NS2I_17LinearCombinationIS2H_fS2H_fLNS_15FloatRoundStyleE2EEES2D_S2G_JEEENS4_5SM1004TMEM4LOAD26SM100_TMEM_LOAD_32dp32b32xENS4_13SM90_TMA_LOADENS1J_INS1K_ILi2ELi4ELi3EEENS1M_ILi16EEENSM_INS5_IJS1O_SN_EEES1V_EEEENS4_39AutoVectorizingCopyWithAssumedAlignmentILi128EEENS4_14SM90_TMA_STOREES2X_S2Z_S2Z_EEEvvEEEEvNT_6ParamsE --------------------------
	.section	.nv.constant0._ZN7cutlass13device_kernelINS_4gemm6kernel13GemmUniversalIN4cute5tupleIJiiiiEEENS1_10collective13CollectiveMmaINS1_46MainloopSm100TmaUmmaWarpSpecializedBlockScaledILi4ELi2ELi2ENS5_IJNS4_1CILi4EEESB_NSA_ILi1EEEEEEEENS5_IJNSA_ILi256EEENSA_ILi64EEESF_EEENS5_IJNS_12float_e4m3_tENS_13float_ue8m0_tEEEENS5_IJNS5_IJlSC_lEEENS4_6LayoutINS5_IJNS5_IJNS5_IJNSA_ILi32EEESB_EEEiEEESP_NS5_IJSC_iEEEEEENS5_IJNS5_IJNS5_IJNSA_ILi16EEESB_EEEiEEENS5_IJNS5_IJNSA_ILi0EEESC_EEENSA_ILi512EEEEEENS5_IJSV_iEEEEEEEEEEESK_S12_NS4_8TiledMMAINS4_8MMA_AtomIJNS4_27SM100_MMA_MXF8F6F4_2x1SM_SSISI_SI_fSJ_Li256ELi64ELNS4_4UMMA5MajorE0ELS17_0ELNS16_7ScaleInE0ELS18_0EEEEEENSM_INS5_IJSC_SC_SC_EEENS5_IJSV_SV_SV_EEEEENS5_IJNS4_10UnderscoreES1E_S1E_EEEEENS5_IJNS4_28SM100_TMA_2SM_LOAD_MULTICASTES1H_EEENS5_IJNS4_14ComposedLayoutINS4_7SwizzleILi3ELi4ELi3EEENS4_18smem_ptr_flag_bitsILi8EEENSM_INS5_IJNSA_ILi8EEENSA_ILi128EEEEEENS5_IJS1P_SC_EEEEEEENSM_INS5_IJNS5_IJNS5_IJSO_SC_EEENS5_IJSN_SC_EEEEEESC_NS5_IJSB_NSA_ILi2EEEEEEEEENS5_IJNS5_IJNS5_IJST_SX_EEESW_EEESV_NS5_IJSC_SX_EEEEEEEEEEEvNS4_8identityES1I_S25_vS26_EENS_8epilogue10collective18CollectiveEpilogueINS28_23Sm100TmaWarpSpecializedILi3ELi2ELi32ELb1ELb0EEEJNS5_IJS1P_SG_SF_EEENS5_IJNSM_IS1P_SC_EENSM_ISN_SC_EEEEENS_10bfloat16_tESL_S2H_SL_NS28_6fusion15FusionCallbacksIS2C_NS2I_17LinearCombinationIS2H_fS2H_fLNS_15FloatRoundStyleE2EEES2D_S2G_JEEENS4_5SM1004TMEM4LOAD26SM100_TMEM_LOAD_32dp32b32xENS4_13SM90_TMA_LOADENS1J_INS1K_ILi2ELi4ELi3EEENS1M_ILi16EEENSM_INS5_IJS1O_SN_EEES1V_EEEENS4_39AutoVectorizingCopyWithAssumedAlignmentILi128EEENS4_14SM90_TMA_STOREES2X_S2Z_S2Z_EEEvvEEEEvNT_6ParamsE,"a",@progbits
	.sectionflags	@""
	.align	4
.nv.constant0._ZN7cutlass13device_kernelINS_4gemm6kernel13GemmUniversalIN4cute5tupleIJiiiiEEENS1_10collective13CollectiveMmaINS1_46MainloopSm100TmaUmmaWarpSpecializedBlockScaledILi4ELi2ELi2ENS5_IJNS4_1CILi4EEESB_NSA_ILi1EEEEEEEENS5_IJNSA_ILi256EEENSA_ILi64EEESF_EEENS5_IJNS_12float_e4m3_tENS_13float_ue8m0_tEEEENS5_IJNS5_IJlSC_lEEENS4_6LayoutINS5_IJNS5_IJNS5_IJNSA_ILi32EEESB_EEEiEEESP_NS5_IJSC_iEEEEEENS5_IJNS5_IJNS5_IJNSA_ILi16EEESB_EEEiEEENS5_IJNS5_IJNSA_ILi0EEESC_EEENSA_ILi512EEEEEENS5_IJSV_iEEEEEEEEEEESK_S12_NS4_8TiledMMAINS4_8MMA_AtomIJNS4_27SM100_MMA_MXF8F6F4_2x1SM_SSISI_SI_fSJ_Li256ELi64ELNS4_4UMMA5MajorE0ELS17_0ELNS16_7ScaleInE0ELS18_0EEEEEENSM_INS5_IJSC_SC_SC_EEENS5_IJSV_SV_SV_EEEEENS5_IJNS4_10UnderscoreES1E_S1E_EEEEENS5_IJNS4_28SM100_TMA_2SM_LOAD_MULTICASTES1H_EEENS5_IJNS4_14ComposedLayoutINS4_7SwizzleILi3ELi4ELi3EEENS4_18smem_ptr_flag_bitsILi8EEENSM_INS5_IJNSA_ILi8EEENSA_ILi128EEEEEENS5_IJS1P_SC_EEEEEEENSM_INS5_IJNS5_IJNS5_IJSO_SC_EEENS5_IJSN_SC_EEEEEESC_NS5_IJSB_NSA_ILi2EEEEEEEEENS5_IJNS5_IJNS5_IJST_SX_EEESW_EEESV_NS5_IJSC_SX_EEEEEEEEEEEvNS4_8identityES1I_S25_vS26_EENS_8epilogue10collective18CollectiveEpilogueINS28_23Sm100TmaWarpSpecializedILi3ELi2ELi32ELb1ELb0EEEJNS5_IJS1P_SG_SF_EEENS5_IJNSM_IS1P_SC_EENSM_ISN_SC_EEEEENS_10bfloat16_tESL_S2H_SL_NS28_6fusion15FusionCallbacksIS2C_NS2I_17LinearCombinationIS2H_fS2H_fLNS_15FloatRoundStyleE2EEES2D_S2G_JEEENS4_5SM1004TMEM4LOAD26SM100_TMEM_LOAD_32dp32b32xENS4_13SM90_TMA_LOADENS1J_INS1K_ILi2ELi4ELi3EEENS1M_ILi16EEENSM_INS5_IJS1O_SN_EEES1V_EEEENS4_39AutoVectorizingCopyWithAssumedAlignmentILi128EEENS4_14SM90_TMA_STOREES2X_S2Z_S2Z_EEEvvEEEEvNT_6ParamsE:
	.zero		3968


//--------------------- SYMBOLS --------------------------

	.type		.nv.reservedSmem.offset0,@object
	.size		.nv.reservedSmem.offset0,0x4
	.type		.nv.reservedSmem.cap,@object
	.size		.nv.reservedSmem.cap,0x4
	.type		__assertfail,@function
